def matmul_kernel(
    a_ptr,
    b_ptr,
    c_ptr,
    M,
    N,
    K,
    stride_am,
    stride_ak,
    stride_bk,
    stride_bn,
    stride_cm,
    stride_cn,
    BLOCK_M: tl.constexpr,
    BLOCK_N: tl.constexpr,
    BLOCK_K: tl.constexpr,
    GROUP_M: tl.constexpr,
):
    pid = tl.program_id(axis=0)
    num_pid_m = tl.cdiv(M, BLOCK_M)
    num_pid_n = tl.cdiv(N, BLOCK_N)
    num_pid_in_group = GROUP_M * num_pid_n
    group_id = pid // num_pid_in_group
    first_pid_m = group_id * GROUP_M
    group_size_m = min(num_pid_m - first_pid_m, GROUP_M)
    pid_m = first_pid_m + ((pid % num_pid_in_group) % group_size_m)
    pid_n = (pid % num_pid_in_group) // group_size_m

    offs_am = (pid_m * BLOCK_M + tl.arange(0, BLOCK_M)) % M
    offs_bn = (pid_n * BLOCK_N + tl.arange(0, BLOCK_N)) % N
    offs_k = tl.arange(0, BLOCK_K)
    a_ptrs = a_ptr + offs_am[:, None] * stride_am + offs_k[None, :] * stride_ak
    b_ptrs = b_ptr + offs_k[:, None] * stride_bk + offs_bn[None, :] * stride_bn

    acc = tl.zeros((BLOCK_M, BLOCK_N), dtype=tl.float32)
    for kk in range(0, tl.cdiv(K, BLOCK_K)):
        a = tl.load(a_ptrs, mask=offs_k[None, :] < K - kk * BLOCK_K, other=0.0)
        b = tl.load(b_ptrs, mask=offs_k[:, None] < K - kk * BLOCK_K, other=0.0)
        acc = tl.dot(a, b, acc)
        a_ptrs += BLOCK_K * stride_ak
        b_ptrs += BLOCK_K * stride_bk

    c = acc.to(c_ptr.dtype.element_ty)
    offs_cm = pid_m * BLOCK_M + tl.arange(0, BLOCK_M)
    offs_cn = pid_n * BLOCK_N + tl.arange(0, BLOCK_N)
    c_ptrs = c_ptr + offs_cm[:, None] * stride_cm + offs_cn[None, :] * stride_cn
    mask = (offs_cm[:, None] < M) & (offs_cn[None, :] < N)
    tl.store(c_ptrs, c, mask=mask)

# config = {"BLOCK_K": 32, "BLOCK_M": 256, "BLOCK_N": 16, "GROUP_M": 8, "arch": "sm_100", "dtype": "fp8e4m3", "num_ctas": 1, "num_stages": 3, "num_warps": 4}
# arch = sm_100


// ===== COMPILED SASS (sm_100a) =====

	.target	sm_100a

	.elftype	@"ET_EXEC"


//--------------------- .note.nv.tkinfo           --------------------------
	.section	.note.nv.tkinfo,"",@"SHT_NOTE"
	.sectionflags	@"SHF_NOTE_NV_TKINFO"
	.tkinfo
        /*0018*/ 	.word	0x00000081
        /*0030*/ 	.string	""
        /*0030*/ 	.string	"ptxas-blackwell"
        /*0030*/ 	.string	"Cuda compilation tools, release 12.9, V12.9.86"
        /*0030*/ 	.string	"Build cuda_12.9.r12.9/compiler.36037853_0"
        /*0030*/ 	.string	"-v  -suppress-debug-info  -lineinfo  -arch sm_100a "



//--------------------- .note.nv.cuver            --------------------------
	.section	.note.nv.cuver,"",@"SHT_NOTE"
	.sectionflags	@"SHF_NOTE_NV_CUVER"
        /*0018*/ 	.short	0x0001
        /*001a*/ 	.short	0x0064
        /*001c*/ 	.short	0x0001
        /*001e*/ 	.short	0x0000
        /*0020*/ 	.short	0x0001
        /*0022*/ 	.short	0x0000


//--------------------- .nv.info                  --------------------------
	.section	.nv.info,"",@"SHT_CUDA_INFO"
	.align	4


	//----- nvinfo : EIATTR_REGCOUNT
	.align		4
        /*0000*/ 	.byte	0x04, 0x2f
        /*0002*/ 	.short	(.L_4 - .L_3)
	.align		4
.L_3:
        /*0004*/ 	.word	index@(matmul_kernel)
        /*0008*/ 	.word	0x000000f4


	//----- nvinfo : EIATTR_FRAME_SIZE
	.align		4
.L_4:
        /*000c*/ 	.byte	0x04, 0x11
        /*000e*/ 	.short	(.L_6 - .L_5)
	.align		4
.L_5:
        /*0010*/ 	.word	index@($__internal_2_$__cuda_sm10x_tcgen05_guardrail_trap_unallocated_columns_being_dealloced)
        /*0014*/ 	.word	0x00000000


	//----- nvinfo : EIATTR_FRAME_SIZE
	.align		4
.L_6:
        /*0018*/ 	.byte	0x04, 0x11
        /*001a*/ 	.short	(.L_8 - .L_7)
	.align		4
.L_7:
        /*001c*/ 	.word	index@($__internal_1_$__cuda_sm10x_tcgen05_guardrail_trap_phase_invalid_during_alloc)
        /*0020*/ 	.word	0x00000000


	//----- nvinfo : EIATTR_FRAME_SIZE
	.align		4
.L_8:
        /*0024*/ 	.byte	0x04, 0x11
        /*0026*/ 	.short	(.L_10 - .L_9)
	.align		4
.L_9:
        /*0028*/ 	.word	index@($__internal_0_$__cuda_sm10x_tcgen05_guardrail_trap_col_being_dealloced_not_returned_by_alloc)
        /*002c*/ 	.word	0x00000000


	//----- nvinfo : EIATTR_FRAME_SIZE
	.align		4
.L_10:
        /*0030*/ 	.byte	0x04, 0x11
        /*0032*/ 	.short	(.L_12 - .L_11)
	.align		4
.L_11:
        /*0034*/ 	.word	index@(matmul_kernel)
        /*0038*/ 	.word	0x00000000


	//----- nvinfo : EIATTR_MIN_STACK_SIZE
	.align		4
.L_12:
        /*003c*/ 	.byte	0x04, 0x12
        /*003e*/ 	.short	(.L_14 - .L_13)
	.align		4
.L_13:
        /*0040*/ 	.word	index@(matmul_kernel)
        /*0044*/ 	.word	0x00000000
.L_14:


//--------------------- .nv.info.matmul_kernel    --------------------------
	.section	.nv.info.matmul_kernel,"",@"SHT_CUDA_INFO"
	.sectionflags	@""
	.align	4


	//----- nvinfo : EIATTR_CUDA_API_VERSION
	.align		4
        /*0000*/ 	.byte	0x04, 0x37
        /*0002*/ 	.short	(.L_16 - .L_15)
.L_15:
        /*0004*/ 	.word	0x00000081


	//----- nvinfo : EIATTR_KPARAM_INFO
	.align		4
.L_16:
        /*0008*/ 	.byte	0x04, 0x17
        /*000a*/ 	.short	(.L_18 - .L_17)
.L_17:
        /*000c*/ 	.word	0x00000000
        /*0010*/ 	.short	0x000d
        /*0012*/ 	.short	0x0048
        /*0014*/ 	.byte	0x00, 0xf4, 0x21, 0x00


	//----- nvinfo : EIATTR_KPARAM_INFO
	.align		4
.L_18:
        /*0018*/ 	.byte	0x04, 0x17
        /*001a*/ 	.short	(.L_20 - .L_19)
.L_19:
        /*001c*/ 	.word	0x00000000
        /*0020*/ 	.short	0x000c
        /*0022*/ 	.short	0x0040
        /*0024*/ 	.byte	0x00, 0xf4, 0x21, 0x00


	//----- nvinfo : EIATTR_KPARAM_INFO
	.align		4
.L_20:
        /*0028*/ 	.byte	0x04, 0x17
        /*002a*/ 	.short	(.L_22 - .L_21)
.L_21:
        /*002c*/ 	.word	0x00000000
        /*0030*/ 	.short	0x000b
        /*0032*/ 	.short	0x0038
        /*0034*/ 	.byte	0x00, 0xf0, 0x11, 0x00


	//----- nvinfo : EIATTR_KPARAM_INFO
	.align		4
.L_22:
        /*0038*/ 	.byte	0x04, 0x17
        /*003a*/ 	.short	(.L_24 - .L_23)
.L_23:
        /*003c*/ 	.word	0x00000000
        /*0040*/ 	.short	0x000a
        /*0042*/ 	.short	0x0034
        /*0044*/ 	.byte	0x00, 0xf0, 0x11, 0x00


	//----- nvinfo : EIATTR_KPARAM_INFO
	.align		4
.L_24:
        /*0048*/ 	.byte	0x04, 0x17
        /*004a*/ 	.short	(.L_26 - .L_25)
.L_25:
        /*004c*/ 	.word	0x00000000
        /*0050*/ 	.short	0x0009
        /*0052*/ 	.short	0x0030
        /*0054*/ 	.byte	0x00, 0xf0, 0x11, 0x00


	//----- nvinfo : EIATTR_KPARAM_INFO
	.align		4
.L_26:
        /*0058*/ 	.byte	0x04, 0x17
        /*005a*/ 	.short	(.L_28 - .L_27)
.L_27:
        /*005c*/ 	.word	0x00000000
        /*0060*/ 	.short	0x0008
        /*0062*/ 	.short	0x002c
        /*0064*/ 	.byte	0x00, 0xf0, 0x11, 0x00


	//----- nvinfo : EIATTR_KPARAM_INFO
	.align		4
.L_28:
        /*0068*/ 	.byte	0x04, 0x17
        /*006a*/ 	.short	(.L_30 - .L_29)
.L_29:
        /*006c*/ 	.word	0x00000000
        /*0070*/ 	.short	0x0007
        /*0072*/ 	.short	0x0028
        /*0074*/ 	.byte	0x00, 0xf0, 0x11, 0x00


	//----- nvinfo : EIATTR_KPARAM_INFO
	.align		4
.L_30:
        /*0078*/ 	.byte	0x04, 0x17
        /*007a*/ 	.short	(.L_32 - .L_31)
.L_31:
        /*007c*/ 	.word	0x00000000
        /*0080*/ 	.short	0x0006
        /*0082*/ 	.short	0x0024
        /*0084*/ 	.byte	0x00, 0xf0, 0x11, 0x00


	//----- nvinfo : EIATTR_KPARAM_INFO
	.align		4
.L_32:
        /*0088*/ 	.byte	0x04, 0x17
        /*008a*/ 	.short	(.L_34 - .L_33)
.L_33:
        /*008c*/ 	.word	0x00000000
        /*0090*/ 	.short	0x0005
        /*0092*/ 	.short	0x0020
        /*0094*/ 	.byte	0x00, 0xf0, 0x11, 0x00


	//----- nvinfo : EIATTR_KPARAM_INFO
	.align		4
.L_34:
        /*0098*/ 	.byte	0x04, 0x17
        /*009a*/ 	.short	(.L_36 - .L_35)
.L_35:
        /*009c*/ 	.word	0x00000000
        /*00a0*/ 	.short	0x0004
        /*00a2*/ 	.short	0x001c
        /*00a4*/ 	.byte	0x00, 0xf0, 0x11, 0x00


	//----- nvinfo : EIATTR_KPARAM_INFO
	.align		4
.L_36:
        /*00a8*/ 	.byte	0x04, 0x17
        /*00aa*/ 	.short	(.L_38 - .L_37)
.L_37:
        /*00ac*/ 	.word	0x00000000
        /*00b0*/ 	.short	0x0003
        /*00b2*/ 	.short	0x0018
        /*00b4*/ 	.byte	0x00, 0xf0, 0x11, 0x00


	//----- nvinfo : EIATTR_KPARAM_INFO
	.align		4
.L_38:
        /*00b8*/ 	.byte	0x04, 0x17
        /*00ba*/ 	.short	(.L_40 - .L_39)
.L_39:
        /*00bc*/ 	.word	0x00000000
        /*00c0*/ 	.short	0x0002
        /*00c2*/ 	.short	0x0010
        /*00c4*/ 	.byte	0x00, 0xf4, 0x21, 0x00


	//----- nvinfo : EIATTR_KPARAM_INFO
	.align		4
.L_40:
        /*00c8*/ 	.byte	0x04, 0x17
        /*00ca*/ 	.short	(.L_42 - .L_41)
.L_41:
        /*00cc*/ 	.word	0x00000000
        /*00d0*/ 	.short	0x0001
        /*00d2*/ 	.short	0x0008
        /*00d4*/ 	.byte	0x00, 0xf4, 0x21, 0x00


	//----- nvinfo : EIATTR_KPARAM_INFO
	.align		4
.L_42:
        /*00d8*/ 	.byte	0x04, 0x17
        /*00da*/ 	.short	(.L_44 - .L_43)
.L_43:
        /*00dc*/ 	.word	0x00000000
        /*00e0*/ 	.short	0x0000
        /*00e2*/ 	.short	0x0000
        /*00e4*/ 	.byte	0x00, 0xf4, 0x21, 0x00


	//----- nvinfo : EIATTR_AT_ENTRY_FRAGMENTS
	.align		4
.L_44:
        /*00e8*/ 	.byte	0x04, 0x4f
        /*00ea*/ 	.short	(.L_46 - .L_45)


	//   ....[0]....
.L_45:
        /*00ec*/ 	.word	0x00000004


	//----- nvinfo : EIATTR_RESERVED_SMEM_USED
	.align		4
.L_46:
        /*00f0*/ 	.byte	0x01, 0x41
	.zero		2


	//----- nvinfo : EIATTR_SPARSE_MMA_MASK
	.align		4
        /*00f4*/ 	.byte	0x03, 0x50
        /*00f6*/ 	.short	0x0000


	//----- nvinfo : EIATTR_TCGEN05_1CTA_USED
	.align		4
        /*00f8*/ 	.byte	0x01, 0x51
	.zero		2


	//----- nvinfo : EIATTR_MAXREG_COUNT
	.align		4
        /*00fc*/ 	.byte	0x03, 0x1b
        /*00fe*/ 	.short	0x00ff


	//----- nvinfo : EIATTR_NUM_BARRIERS
	.align		4
        /*0100*/ 	.byte	0x02, 0x4c
        /*0102*/ 	.byte	0x01
	.zero		1


	//----- nvinfo : EIATTR_INT_WARP_WIDE_INSTR_OFFSETS
	.align		4
        /*0104*/ 	.byte	0x04, 0x31
        /*0106*/ 	.short	(.L_48 - .L_47)


	//   ....[0]....
.L_47:
        /*0108*/ 	.word	0x00001130


	//   ....[1]....
        /*010c*/ 	.word	0x00001160


	//   ....[2]....
        /*0110*/ 	.word	0x00002e30


	//   ....[3]....
        /*0114*/ 	.word	0x000062e0


	//   ....[4]....
        /*0118*/ 	.word	0x00006330


	//----- nvinfo : EIATTR_COOP_GROUP_MASK_REGIDS
	.align		4
.L_48:
        /*011c*/ 	.byte	0x04, 0x29
        /*011e*/ 	.short	(.L_50 - .L_49)


	//   ....[0]....
.L_49:
        /*0120*/ 	.word	0xffffffff


	//   ....[1]....
        /*0124*/ 	.word	0xffffffff


	//   ....[2]....
        /*0128*/ 	.word	0xffffffff


	//   ....[3]....
        /*012c*/ 	.word	0xffffffff


	//----- nvinfo : EIATTR_COOP_GROUP_INSTR_OFFSETS
	.align		4
.L_50:
        /*0130*/ 	.byte	0x04, 0x28
        /*0132*/ 	.short	(.L_52 - .L_51)


	//   ....[0]....
.L_51:
        /*0134*/ 	.word	0x00000060


	//   ....[1]....
        /*0138*/ 	.word	0x00000310


	//   ....[2]....
        /*013c*/ 	.word	0x00006180


	//   ....[3]....
        /*0140*/ 	.word	0x000063e0


	//----- nvinfo : EIATTR_VRC_CTA_INIT_COUNT
	.align		4
.L_52:
        /*0144*/ 	.byte	0x02, 0x4a
        /*0146*/ 	.byte	0x80
	.zero		1


	//----- nvinfo : EIATTR_MBARRIER_INSTR_OFFSETS
	.align		4
        /*0148*/ 	.byte	0x04, 0x39
        /*014a*/ 	.short	(.L_54 - .L_53)


	//   ....[0]....
.L_53:
        /*014c*/ 	.word	0x00001290
        /*0150*/ 	.word	0x000000ff
        /*0154*/ 	.word	0x00000000
        /*0158*/ 	.short	0x0100
        /*015a*/ 	.byte	0x0d
	.zero		1


	//   ....[1]....
        /*015c*/ 	.word	0x00002e60
        /*0160*/ 	.word	0x000000ff
        /*0164*/ 	.word	0x00004408
        /*0168*/ 	.short	0x0100
        /*016a*/ 	.byte	0x0b
	.zero		1


	//   ....[2]....
        /*016c*/ 	.word	0x00003c00
        /*0170*/ 	.word	0x000000ff
        /*0174*/ 	.word	0x00000000
        /*0178*/ 	.short	0x010a
        /*017a*/ 	.byte	0x0d
	.zero		1


	//   ....[3]....
        /*017c*/ 	.word	0x000051b0
        /*0180*/ 	.word	0x000000ff
        /*0184*/ 	.word	0x00000000
        /*0188*/ 	.short	0x010a
        /*018a*/ 	.byte	0x0d
	.zero		1


	//   ....[4]....
        /*018c*/ 	.word	0x000052b0
        /*0190*/ 	.word	0x000000ff
        /*0194*/ 	.word	0x00004400
        /*0198*/ 	.short	0x0108
        /*019a*/ 	.byte	0x0b
	.zero		1


	//   ....[5]....
        /*019c*/ 	.word	0x000052e0
        /*01a0*/ 	.word	0x000000ff
        /*01a4*/ 	.word	0x00004408
        /*01a8*/ 	.short	0x0108
        /*01aa*/ 	.byte	0x0b
	.zero		1


	//   ....[6]....
        /*01ac*/ 	.word	0x00006400
        /*01b0*/ 	.word	0x000000ff
        /*01b4*/ 	.word	0x00000000
        /*01b8*/ 	.short	0x010a
        /*01ba*/ 	.byte	0x0d
	.zero		1


	//   ....[7]....
        /*01bc*/ 	.word	0x00006430
        /*01c0*/ 	.word	0x000000ff
        /*01c4*/ 	.word	0x00000000
        /*01c8*/ 	.short	0x010a
        /*01ca*/ 	.byte	0x0d
	.zero		1


	//----- nvinfo : EIATTR_NUM_MBARRIERS
	.align		4
.L_54:
        /*01cc*/ 	.byte	0x03, 0x38
        /*01ce*/ 	.short	0x0002


	//----- nvinfo : EIATTR_EXIT_INSTR_OFFSETS
	.align		4
        /*01d0*/ 	.byte	0x04, 0x1c
        /*01d2*/ 	.short	(.L_56 - .L_55)


	//   ....[0]....
.L_55:
        /*01d4*/ 	.word	0x000063f0


	//----- nvinfo : EIATTR_REQNTID
	.align		4
.L_56:
        /*01d8*/ 	.byte	0x04, 0x10
        /*01da*/ 	.short	(.L_58 - .L_57)
.L_57:
        /*01dc*/ 	.word	0x00000080
        /*01e0*/ 	.word	0x00000001
        /*01e4*/ 	.word	0x00000001


	//----- nvinfo : EIATTR_CRS_STACK_SIZE
	.align		4
.L_58:
        /*01e8*/ 	.byte	0x04, 0x1e
        /*01ea*/ 	.short	(.L_60 - .L_59)
.L_59:
        /*01ec*/ 	.word	0x00000000


	//----- nvinfo : EIATTR_CBANK_PARAM_SIZE
	.align		4
.L_60:
        /*01f0*/ 	.byte	0x03, 0x19
        /*01f2*/ 	.short	0x0050


	//----- nvinfo : EIATTR_PARAM_CBANK
	.align		4
        /*01f4*/ 	.byte	0x04, 0x0a
        /*01f6*/ 	.short	(.L_62 - .L_61)
	.align		4
.L_61:
        /*01f8*/ 	.word	index@(.nv.constant0.matmul_kernel)
        /*01fc*/ 	.short	0x0380
        /*01fe*/ 	.short	0x0050


	//----- nvinfo : EIATTR_SW_WAR
	.align		4
.L_62:
        /*0200*/ 	.byte	0x04, 0x36
        /*0202*/ 	.short	(.L_64 - .L_63)
.L_63:
        /*0204*/ 	.word	0x00000008
.L_64:


//--------------------- .nv.compat                --------------------------
	.section	.nv.compat,"",@"SHT_CUDA_COMPAT_INFO"
	.align	4
        /*0000*/ 	.byte	0x02, 0x02, 0x02, 0x00, 0x02, 0x05, 0x05, 0x00, 0x02, 0x03, 0x00, 0x00, 0x02, 0x06, 0x01, 0x00


//--------------------- .nv.callgraph             --------------------------
	.section	.nv.callgraph,"",@"SHT_CUDA_CALLGRAPH"
	.align	4
	.sectionentsize	8
	.align		4
        /*0000*/ 	.word	0x00000000
	.align		4
        /*0004*/ 	.word	0xffffffff
	.align		4
        /*0008*/ 	.word	0x00000000
	.align		4
        /*000c*/ 	.word	0xfffffffe
	.align		4
        /*0010*/ 	.word	0x00000000
	.align		4
        /*0014*/ 	.word	0xfffffffd
	.align		4
        /*0018*/ 	.word	0x00000000
	.align		4
        /*001c*/ 	.word	0xfffffffc


//--------------------- .text.matmul_kernel       --------------------------
	.section	.text.matmul_kernel,"ax",@progbits
	.align	128
        .global         matmul_kernel
        .type           matmul_kernel,@function
        .size           matmul_kernel,(.L_x_20 - matmul_kernel)
        .other          matmul_kernel,@"STO_CUDA_ENTRY STV_DEFAULT"
matmul_kernel:
.text.matmul_kernel:
[----:B------:R-:W0:Y:S01]  /*0000*/  LDC R1, c[0x0][0x37c] ;  /* 0x0000df00ff017b82 */ /* 0x000e220000000800 */
[----:B------:R-:W1:Y:S01]  /*0010*/  S2R R112, SR_TID.X ;  /* 0x0000000000707919 */ /* 0x000e620000002100 */
[----:B------:R-:W2:Y:S01]  /*0020*/  LDCU.64 UR24, c[0x0][0x358] ;  /* 0x00006b00ff1877ac */ /* 0x000ea20008000a00 */
[----:B-1----:R-:W-:-:S13]  /*0030*/  ISETP.GE.U32.AND P4, PT, R112, 0x20, PT ;  /* 0x000000207000780c */ /* 0x002fda0003f86070 */
[----:B--2---:R-:W-:Y:S05]  /*0040*/  @P4 BRA `(.L_x_0) ;  /* 0x0000000000b44947 */ /* 0x004fea0003800000 */
[----:B------:R-:W1:Y:S01]  /*0050*/  S2UR UR6, SR_CgaCtaId ;  /* 0x00000000000679c3 */ /* 0x000e620000008800 */
[----:B------:R-:W-:Y:S01]  /*0060*/  NOP ;  /* 0x0000000000007918 */ /* 0x000fe20000000000 */
[----:B------:R-:W-:Y:S02]  /*0070*/  UMOV UR4, 0x40 ;  /* 0x0000004000047882 */ /* 0x000fe40000000000 */
[----:B-1----:R-:W-:-:S09]  /*0080*/  ULEA UR4, UR6, UR4, 0x18 ;  /* 0x0000000406047291 */ /* 0x002fd2000f8ec0ff */
[----:B------:R-:W1:Y:S01]  /*0090*/  LDS.U8 R0, [UR4] ;  /* 0x00000004ff007984 */ /* 0x000e620008000000 */
[----:B------:R-:W-:Y:S02]  /*00a0*/  UMOV UR4, 0x400 ;  /* 0x0000040000047882 */ /* 0x000fe40000000000 */
[----:B------:R-:W-:Y:S01]  /*00b0*/  ULEA UR4, UR6, UR4, 0x18 ;  /* 0x0000000406047291 */ /* 0x000fe2000f8ec0ff */
[----:B-1----:R-:W-:-:S13]  /*00c0*/  ISETP.NE.AND P0, PT, R0, RZ, PT ;  /* 0x000000ff0000720c */ /* 0x002fda0003f05270 */
[----:B------:R-:W-:Y:S05]  /*00d0*/  @P0 BRA `(.L_x_1) ;  /* 0x0000000000780947 */ /* 0x000fea0003800000 */
[----:B------:R-:W-:-:S13]  /*00e0*/  ELECT P0, URZ, PT ;  /* 0x0000000000ff782f */ /* 0x000fda0003800000 */
[----:B------:R-:W-:Y:S05]  /*00f0*/  @!P0 BRA `(.L_x_2) ;  /* 0x0000000000808947 */ /* 0x000fea0003800000 */
[----:B------:R-:W-:Y:S01]  /*0100*/  UMOV UR5, 0x1 ;  /* 0x0000000100057882 */ /* 0x000fe20000000000 */
[----:B------:R-:W-:-:S04]  /*0110*/  IMAD.MOV.U32 R4, RZ, RZ, 0x1 ;  /* 0x00000001ff047424 */ /* 0x000fc800078e00ff */
[----:B------:R-:W-:Y:S04]  /*0120*/  DEPBAR.LE SB1, 0x36 ;  /* 0x00009d800000791a */ /* 0x000fe80000000000 */
[----:B------:R-:W1:Y:S02]  /*0130*/  UTCATOMSWS.FIND_AND_SET.ALIGN UP0, UR5, UR5 ;  /* 0x00000005000575e3 */ /* 0x000e640008000800 */
[----:B-1----:R-:W-:-:S04]  /*0140*/  PLOP3.LUT P0, PT, PT, PT, UP0, 0x80, 0x8 ;  /* 0x000000000008781c */ /* 0x002fc80003f0f008 */
[----:B------:R-:W-:-:S04]  /*0150*/  SEL R0, RZ, 0xffffffff, !P0 ;  /* 0xffffffffff007807 */ /* 0x000fc80004000000 */
[----:B------:R-:W-:Y:S01]  /*0160*/  ISETP.NE.AND P0, PT, R0, RZ, PT ;  /* 0x000000ff0000720c */ /* 0x000fe20003f05270 */
[----:B------:R-:W-:-:S12]  /*0170*/  IMAD.U32 R0, RZ, RZ, UR5 ;  /* 0x00000005ff007e24 */ /* 0x000fd8000f8e00ff */
[----:B------:R-:W-:Y:S05]  /*0180*/  @P0 BRA `(.L_x_3) ;  /* 0x0000000000240947 */ /* 0x000fea0003800000 */
.L_x_4:
[----:B------:R-:W-:Y:S05]  /*0190*/  NANOSLEEP 0x64 ;  /* 0x000000640000795d */ /* 0x000fea0003800000 */
[----:B------:R-:W-:-:S05]  /*01a0*/  UMOV UR5, 0x1 ;  /* 0x0000000100057882 */ /* 0x000fca0000000000 */
[----:B------:R-:W-:Y:S04]  /*01b0*/  DEPBAR.LE SB1, 0x36 ;  /* 0x00009d800000791a */ /* 0x000fe80000000000 */
[----:B------:R-:W1:Y:S02]  /*01c0*/  UTCATOMSWS.FIND_AND_SET.ALIGN UP0, UR5, UR5 ;  /* 0x00000005000575e3 */ /* 0x000e640008000800 */
[----:B-1----:R-:W-:-:S04]  /*01d0*/  PLOP3.LUT P0, PT, PT, PT, UP0, 0x80, 0x8 ;  /* 0x000000000008781c */ /* 0x002fc80003f0f008 */
[----:B------:R-:W-:-:S04]  /*01e0*/  SEL R0, RZ, 0xffffffff, !P0 ;  /* 0xffffffffff007807 */ /* 0x000fc80004000000 */
[----:B------:R-:W-:Y:S01]  /*01f0*/  ISETP.NE.AND P0, PT, R0, RZ, PT ;  /* 0x000000ff0000720c */ /* 0x000fe20003f05270 */
[----:B------:R-:W-:-:S12]  /*0200*/  IMAD.U32 R0, RZ, RZ, UR5 ;  /* 0x00000005ff007e24 */ /* 0x000fd8000f8e00ff */
[----:B------:R-:W-:Y:S05]  /*0210*/  @!P0 BRA `(.L_x_4) ;  /* 0xfffffffc00dc8947 */ /* 0x000fea000383ffff */
.L_x_3:
[----:B------:R-:W-:Y:S01]  /*0220*/  VIADD R3, R0, 0x10 ;  /* 0x0000001000037836 */ /* 0x000fe20000000000 */
[----:B------:R-:W-:Y:S01]  /*0230*/  UMOV UR5, 0x50 ;  /* 0x0000005000057882 */ /* 0x000fe20000000000 */
[----:B------:R-:W-:Y:S01]  /*0240*/  SHF.L.U32 R2, R4, R0, RZ ;  /* 0x0000000004027219 */ /* 0x000fe200000006ff */
[----:B------:R-:W-:Y:S01]  /*0250*/  ULEA UR5, UR6, UR5, 0x18 ;  /* 0x0000000506057291 */ /* 0x000fe2000f8ec0ff */
[----:B------:R-:W-:Y:S01]  /*0260*/  IMAD.SHL.U32 R0, R0, 0x20, RZ ;  /* 0x0000002000007824 */ /* 0x000fe200078e00ff */
[----:B------:R-:W-:-:S04]  /*0270*/  SHF.L.U32 R3, R4, R3, RZ ;  /* 0x0000000304037219 */ /* 0x000fc800000006ff */
[----:B------:R-:W-:-:S05]  /*0280*/  LOP3.LUT R2, R3, R2, RZ, 0xfc, !PT ;  /* 0x0000000203027212 */ /* 0x000fca00078efcff */
[----:B------:R1:W-:Y:S04]  /*0290*/  ATOMS.OR RZ, [UR5], R2 ;  /* 0x00000002ffff798c */ /* 0x0003e8000b000005 */
[----:B------:R1:W-:Y:S01]  /*02a0*/  STS [UR4], R0 ;  /* 0x00000000ff007988 */ /* 0x0003e20008000804 */
[----:B------:R-:W-:Y:S05]  /*02b0*/  BRA `(.L_x_2) ;  /* 0x0000000000107947 */ /* 0x000fea0003800000 */
.L_x_1:
[----:B------:R-:W-:Y:S01]  /*02c0*/  IMAD.MOV.U32 R0, RZ, RZ, -0x1 ;  /* 0xffffffffff007424 */ /* 0x000fe200078e00ff */
[----:B------:R-:W-:-:S04]  /*02d0*/  MOV R2, 0x300 ;  /* 0x0000030000027802 */ /* 0x000fc80000000f00 */
[----:B------:R1:W-:Y:S03]  /*02e0*/  STS [UR4], R0 ;  /* 0x00000000ff007988 */ /* 0x0003e60008000804 */
[----:B01----:R-:W-:Y:S05]  /*02f0*/  CALL.REL.NOINC `($__internal_1_$__cuda_sm10x_tcgen05_guardrail_trap_phase_invalid_during_alloc) ;  /* 0x0000006000647944 */ /* 0x003fea0003c00000 */
.L_x_2:
[----:B------:R-:W-:Y:S05]  /*0300*/  WARPSYNC.ALL ;  /* 0x0000000000007948 */ /* 0x000fea0003800000 */
[----:B------:R-:W-:Y:S01]  /*0310*/  NOP ;  /* 0x0000000000007918 */ /* 0x000fe20000000000 */
.L_x_0:
[----:B------:R-:W2:Y:S01]  /*0320*/  LDC.64 R22, c[0x0][0x398] ;  /* 0x0000e600ff167b82 */ /* 0x000ea20000000a00 */
[----:B------:R-:W3:Y:S01]  /*0330*/  S2R R5, SR_CTAID.X ;  /* 0x0000000000057919 */ /* 0x000ee20000002500 */
[----:B------:R-:W-:Y:S01]  /*0340*/  UMOV UR11, 0x400 ;  /* 0x00000400000b7882 */ /* 0x000fe20000000000 */
[----:B------:R-:W-:Y:S01]  /*0350*/  SHF.R.U32.HI R20, RZ, 0x5, R112 ;  /* 0x00000005ff147819 */ /* 0x000fe20000011670 */
[----:B------:R-:W4:Y:S04]  /*0360*/  LDCU UR20, c[0x0][0x3a4] ;  /* 0x00007480ff1477ac */ /* 0x000f280008000800 */
[----:B------:R-:W5:Y:S01]  /*0370*/  S2UR UR5, SR_CgaCtaId ;  /* 0x00000000000579c3 */ /* 0x000f620000008800 */
[----:B------:R-:W1:Y:S07]  /*0380*/  LDCU.128 UR16, c[0x0][0x380] ;  /* 0x00007000ff1077ac */ /* 0x000e6e0008000c00 */
[----:B------:R-:W0:Y:S01]  /*0390*/  LDC R129, c[0x0][0x3a0] ;  /* 0x0000e800ff817b82 */ /* 0x000e220000000800 */
[----:B-12---:R-:W-:Y:S01]  /*03a0*/  VIADD R0, R23, 0xf ;  /* 0x0000000f17007836 */ /* 0x006fe20000000000 */
[----:B------:R-:W-:-:S02]  /*03b0*/  IABS R24, R22 ;  /* 0x0000001600187213 */ /* 0x000fc40000000000 */
[----:B------:R-:W-:Y:S02]  /*03c0*/  IABS R26, R23 ;  /* 0x00000017001a7213 */ /* 0x000fe40000000000 */
[----:B------:R-:W-:Y:S01]  /*03d0*/  SHF.R.S32.HI R3, RZ, 0x1f, R0 ;  /* 0x0000001fff037819 */ /* 0x000fe20000011400 */
[----:B-----5:R-:W-:-:S03]  /*03e0*/  ULEA UR11, UR5, UR11, 0x18 ;  /* 0x0000000b050b7291 */ /* 0x020fc6000f8ec0ff */
[----:B------:R-:W-:Y:S01]  /*03f0*/  LEA.HI R3, R3, R0, RZ, 0x4 ;  /* 0x0000000003037211 */ /* 0x000fe200078f20ff */
[----:B------:R-:W-:Y:S01]  /*0400*/  BAR.SYNC.DEFER_BLOCKING 0x0 ;  /* 0x0000000000007b1d */ /* 0x000fe20000010000 */
[----:B---3--:R-:W-:Y:S02]  /*0410*/  IABS R8, R5 ;  /* 0x0000000500087213 */ /* 0x008fe40000000000 */
[----:B------:R-:W-:Y:S01]  /*0420*/  SHF.R.S32.HI R3, RZ, 0x4, R3 ;  /* 0x00000004ff037819 */ /* 0x000fe20000011403 */
[----:B0-----:R-:W-:-:S04]  /*0430*/  VIADD R14, R129, 0xffffffe6 ;  /* 0xffffffe6810e7836 */ /* 0x001fc80000000000 */
[----:B------:R-:W-:Y:S02]  /*0440*/  IMAD.SHL.U32 R4, R3, 0x8, RZ ;  /* 0x0000000803047824 */ /* 0x000fe400078e00ff */
[----:B------:R-:W-:-:S03]  /*0450*/  VIADD R16, R129, 0xffffffe2 ;  /* 0xffffffe281107836 */ /* 0x000fc60000000000 */
[-C--:B------:R-:W-:Y:S02]  /*0460*/  IABS R7, R4.reuse ;  /* 0x0000000400077213 */ /* 0x080fe40000000000 */
[----:B------:R-:W-:Y:S02]  /*0470*/  IABS R10, R4 ;  /* 0x00000004000a7213 */ /* 0x000fe40000000000 */
[----:B------:R-:W0:Y:S01]  /*0480*/  I2F.RP R0, R7 ;  /* 0x0000000700007306 */ /* 0x000e220000209400 */
[----:B------:R-:W1:Y:S07]  /*0490*/  LDS R13, [UR11] ;  /* 0x0000000bff0d7984 */ /* 0x000e6e0008000800 */
[----:B0-----:R-:W0:Y:S02]  /*04a0*/  MUFU.RCP R0, R0 ;  /* 0x0000000000007308 */ /* 0x001e240000001000 */
[----:B0-----:R-:W-:-:S02]  /*04b0*/  VIADD R2, R0, 0xffffffe ;  /* 0x0ffffffe00027836 */ /* 0x001fc40000000000 */
[----:B------:R-:W-:-:S04]  /*04c0*/  IMAD.MOV R0, RZ, RZ, -R10 ;  /* 0x000000ffff007224 */ /* 0x000fc800078e0a0a */
[----:B------:R0:W2:Y:S02]  /*04d0*/  F2I.FTZ.U32.TRUNC.NTZ R3, R2 ;  /* 0x0000000200037305 */ /* 0x0000a4000021f000 */
[----:B0-----:R-:W-:Y:S01]  /*04e0*/  IMAD.MOV.U32 R2, RZ, RZ, RZ ;  /* 0x000000ffff027224 */ /* 0x001fe200078e00ff */
[----:B-1----:R-:W-:Y:S01]  /*04f0*/  R2UR UR10, R13 ;  /* 0x000000000d0a72ca */ /* 0x002fe200000e0000 */
[----:B--2---:R-:W-:-:S04]  /*0500*/  IMAD.MOV R6, RZ, RZ, -R3 ;  /* 0x000000ffff067224 */ /* 0x004fc800078e0a03 */
[----:B------:R-:W-:Y:S02]  /*0510*/  IMAD R9, R6, R7, RZ ;  /* 0x0000000706097224 */ /* 0x000fe400078e02ff */
[----:B------:R-:W-:Y:S02]  /*0520*/  IMAD.MOV.U32 R6, RZ, RZ, R8 ;  /* 0x000000ffff067224 */ /* 0x000fe400078e0008 */
[----:B------:R-:W-:-:S06]  /*0530*/  IMAD.HI.U32 R3, R3, R9, R2 ;  /* 0x0000000903037227 */ /* 0x000fcc00078e0002 */
[----:B------:R-:W-:-:S04]  /*0540*/  IMAD.HI.U32 R3, R3, R6, RZ ;  /* 0x0000000603037227 */ /* 0x000fc800078e00ff */
[----:B------:R-:W-:Y:S01]  /*0550*/  IMAD R0, R3, R0, R6 ;  /* 0x0000000003007224 */ /* 0x000fe200078e0206 */
[----:B------:R-:W-:Y:S04]  /*0560*/  BAR.SYNC.DEFER_BLOCKING 0x0 ;  /* 0x0000000000007b1d */ /* 0x000fe80000010000 */
[----:B------:R-:W-:-:S13]  /*0570*/  ISETP.GT.U32.AND P1, PT, R7, R0, PT ;  /* 0x000000000700720c */ /* 0x000fda0003f24070 */
[----:B------:R-:W-:Y:S02]  /*0580*/  @!P1 IMAD.IADD R0, R0, 0x1, -R7 ;  /* 0x0000000100009824 */ /* 0x000fe400078e0a07 */
[----:B------:R-:W-:Y:S01]  /*0590*/  @!P1 VIADD R3, R3, 0x1 ;  /* 0x0000000103039836 */ /* 0x000fe20000000000 */
[----:B------:R-:W-:Y:S02]  /*05a0*/  ISETP.NE.AND P1, PT, R4, RZ, PT ;  /* 0x000000ff0400720c */ /* 0x000fe40003f25270 */
[----:B------:R-:W-:Y:S02]  /*05b0*/  ISETP.GE.U32.AND P0, PT, R0, R7, PT ;  /* 0x000000070000720c */ /* 0x000fe40003f06070 */
[----:B------:R-:W-:-:S04]  /*05c0*/  LOP3.LUT R0, R5, R4, RZ, 0x3c, !PT ;  /* 0x0000000405007212 */ /* 0x000fc800078e3cff */
[----:B------:R-:W-:Y:S01]  /*05d0*/  ISETP.GE.AND P2, PT, R0, RZ, PT ;  /* 0x000000ff0000720c */ /* 0x000fe20003f46270 */
[----:B------:R-:W-:-:S06]  /*05e0*/  VIADD R0, R22, 0xff ;  /* 0x000000ff16007836 */ /* 0x000fcc0000000000 */
[----:B------:R-:W-:-:S04]  /*05f0*/  @P0 VIADD R3, R3, 0x1 ;  /* 0x0000000103030836 */ /* 0x000fc80000000000 */
[----:B------:R-:W-:Y:S01]  /*0600*/  IMAD.MOV.U32 R2, RZ, RZ, R3 ;  /* 0x000000ffff027224 */ /* 0x000fe200078e0003 */
[----:B------:R-:W-:-:S03]  /*0610*/  SHF.R.S32.HI R3, RZ, 0x1f, R0 ;  /* 0x0000001fff037819 */ /* 0x000fc60000011400 */
[----:B------:R-:W-:Y:S01]  /*0620*/  @!P2 IMAD.MOV R2, RZ, RZ, -R2 ;  /* 0x000000ffff02a224 */ /* 0x000fe200078e0a02 */
[----:B------:R-:W-:Y:S02]  /*0630*/  @!P1 LOP3.LUT R2, RZ, R4, RZ, 0x33, !PT ;  /* 0x00000004ff029212 */ /* 0x000fe400078e33ff */
[----:B------:R-:W-:-:S03]  /*0640*/  LEA.HI R3, R3, R0, RZ, 0x8 ;  /* 0x0000000003037211 */ /* 0x000fc600078f40ff */
[----:B------:R-:W-:Y:S02]  /*0650*/  IMAD.SHL.U32 R10, R2, 0x8, RZ ;  /* 0x00000008020a7824 */ /* 0x000fe400078e00ff */
[----:B------:R-:W-:-:S03]  /*0660*/  IMAD.MOV R2, RZ, RZ, -R2 ;  /* 0x000000ffff027224 */ /* 0x000fc600078e0a02 */
[----:B------:R-:W-:Y:S01]  /*0670*/  LEA.HI.SX32 R3, R3, -R10, 0x18 ;  /* 0x8000000a03037211 */ /* 0x000fe200078fc2ff */
[----:B------:R-:W-:-:S03]  /*0680*/  IMAD R12, R4, R2, R5 ;  /* 0x00000002040c7224 */ /* 0x000fc600078e0205 */
[----:B------:R-:W-:Y:S02]  /*0690*/  VIMNMX R11, PT, PT, R3, 0x8, PT ;  /* 0x00000008030b7848 */ /* 0x000fe40003fe0100 */
[----:B------:R-:W-:Y:S02]  /*06a0*/  IABS R9, R12 ;  /* 0x0000000c00097213 */ /* 0x000fe40000000000 */
[-C--:B------:R-:W-:Y:S02]  /*06b0*/  IABS R7, R11.reuse ;  /* 0x0000000b00077213 */ /* 0x080fe40000000000 */
[----:B------:R-:W-:Y:S02]  /*06c0*/  IABS R4, R11 ;  /* 0x0000000b00047213 */ /* 0x000fe40000000000 */
[----:B------:R-:W0:Y:S08]  /*06d0*/  I2F.RP R0, R7 ;  /* 0x0000000700007306 */ /* 0x000e300000209400 */
[----:B0-----:R-:W0:Y:S02]  /*06e0*/  MUFU.RCP R0, R0 ;  /* 0x0000000000007308 */ /* 0x001e240000001000 */
[----:B0-----:R-:W-:-:S02]  /*06f0*/  VIADD R3, R0, 0xffffffe ;  /* 0x0ffffffe00037836 */ /* 0x001fc40000000000 */
[----:B------:R-:W-:-:S04]  /*0700*/  IMAD.MOV R0, RZ, RZ, -R4 ;  /* 0x000000ffff007224 */ /* 0x000fc800078e0a04 */
[----:B------:R-:W0:Y:S08]  /*0710*/  I2F.RP R4, R26 ;  /* 0x0000001a00047306 */ /* 0x000e300000209400 */
[----:B------:R-:W1:Y:S08]  /*0720*/  F2I.FTZ.U32.TRUNC.NTZ R3, R3 ;  /* 0x0000000300037305 */ /* 0x000e70000021f000 */
[----:B0-----:R-:W0:Y:S01]  /*0730*/  MUFU.RCP R4, R4 ;  /* 0x0000000400047308 */ /* 0x001e220000001000 */
[----:B-1----:R-:W-:-:S04]  /*0740*/  IMAD.MOV R6, RZ, RZ, -R3 ;  /* 0x000000ffff067224 */ /* 0x002fc800078e0a03 */
[----:B------:R-:W-:-:S04]  /*0750*/  IMAD.MOV.U32 R2, RZ, RZ, R6 ;  /* 0x000000ffff027224 */ /* 0x000fc800078e0006 */
[----:B------:R-:W-:Y:S02]  /*0760*/  IMAD R5, R2, R7, RZ ;  /* 0x0000000702057224 */ /* 0x000fe400078e02ff */
[----:B------:R-:W-:Y:S02]  /*0770*/  IMAD.MOV.U32 R2, RZ, RZ, RZ ;  /* 0x000000ffff027224 */ /* 0x000fe400078e00ff */
[----:B0-----:R-:W-:Y:S01]  /*0780*/  VIADD R8, R4, 0xffffffe ;  /* 0x0ffffffe04087836 */ /* 0x001fe20000000000 */
[----:B------:R-:W-:Y:S01]  /*0790*/  LOP3.LUT R4, R112, 0x7f, RZ, 0xc0, !PT ;  /* 0x0000007f70047812 */ /* 0x000fe200078ec0ff */
[----:B------:R-:W-:Y:S02]  /*07a0*/  IMAD.HI.U32 R2, R3, R5, R2 ;  /* 0x0000000503027227 */ /* 0x000fe400078e0002 */
[----:B------:R-:W0:Y:S04]  /*07b0*/  I2F.RP R3, R24 ;  /* 0x0000001800037306 */ /* 0x000e280000209400 */
[----:B------:R-:W-:-:S04]  /*07c0*/  IMAD.HI.U32 R2, R2, R9, RZ ;  /* 0x0000000902027227 */ /* 0x000fc800078e00ff */
[----:B------:R-:W-:Y:S02]  /*07d0*/  IMAD R0, R2, R0, R9 ;  /* 0x0000000002007224 */ /* 0x000fe400078e0209 */
[----:B------:R1:W-:Y:S03]  /*07e0*/  F2I.FTZ.U32.TRUNC.NTZ R9, R8 ;  /* 0x0000000800097305 */ /* 0x0003e6000021f000 */
[----:B------:R-:W-:-:S05]  /*07f0*/  ISETP.GT.U32.AND P1, PT, R7, R0, PT ;  /* 0x000000000700720c */ /* 0x000fca0003f24070 */
[----:B0-----:R-:W0:Y:S01]  /*0800*/  MUFU.RCP R3, R3 ;  /* 0x0000000300037308 */ /* 0x001e220000001000 */
[----:B-1----:R-:W-:-:S04]  /*0810*/  SHF.R.U32.HI R8, RZ, 0x5, R112 ;  /* 0x00000005ff087819 */ /* 0x002fc80000011670 */
[----:B------:R-:W-:Y:S01]  /*0820*/  R2UR UR7, R8 ;  /* 0x00000000080772ca */ /* 0x000fe200000e0000 */
[----:B------:R-:W-:Y:S02]  /*0830*/  IMAD.MOV.U32 R8, RZ, RZ, RZ ;  /* 0x000000ffff087224 */ /* 0x000fe400078e00ff */
[----:B------:R-:W-:Y:S02]  /*0840*/  @!P1 IMAD.IADD R0, R0, 0x1, -R7 ;  /* 0x0000000100009824 */ /* 0x000fe400078e0a07 */
[----:B------:R-:W-:Y:S01]  /*0850*/  @!P1 VIADD R2, R2, 0x1 ;  /* 0x0000000102029836 */ /* 0x000fe20000000000 */
[----:B------:R-:W-:Y:S02]  /*0860*/  ISETP.NE.AND P1, PT, R11, RZ, PT ;  /* 0x000000ff0b00720c */ /* 0x000fe40003f25270 */
[----:B------:R-:W-:Y:S02]  /*0870*/  ISETP.GE.U32.AND P0, PT, R0, R7, PT ;  /* 0x000000070000720c */ /* 0x000fe40003f06070 */
[----:B------:R-:W-:Y:S01]  /*0880*/  LOP3.LUT R0, R12, R11, RZ, 0x3c, !PT ;  /* 0x0000000b0c007212 */ /* 0x000fe200078e3cff */
[----:B0-----:R-:W-:-:S02]  /*0890*/  VIADD R6, R3, 0xffffffe ;  /* 0x0ffffffe03067836 */ /* 0x001fc40000000000 */
[----:B------:R-:W-:Y:S01]  /*08a0*/  USHF.L.U32 UR4, UR7, 0x15, URZ ;  /* 0x0000001507047899 */ /* 0x000fe200080006ff */
[----:B------:R-:W-:Y:S01]  /*08b0*/  ISETP.GE.AND P2, PT, R0, RZ, PT ;  /* 0x000000ff0000720c */ /* 0x000fe20003f46270 */
[----:B------:R0:W1:Y:S02]  /*08c0*/  F2I.FTZ.U32.TRUNC.NTZ R7, R6 ;  /* 0x0000000600077305 */ /* 0x000064000021f000 */
[----:B------:R-:W-:-:S03]  /*08d0*/  ULOP3.LUT UR12, UR4, 0x600000, URZ, 0xc0, !UPT ;  /* 0x00600000040c7892 */ /* 0x000fc6000f8ec0ff */
[----:B------:R-:W-:Y:S01]  /*08e0*/  UMOV UR4, 0x1 ;  /* 0x0000000100047882 */ /* 0x000fe20000000000 */
[----:B------:R-:W-:-:S04]  /*08f0*/  @P0 VIADD R2, R2, 0x1 ;  /* 0x0000000102020836 */ /* 0x000fc80000000000 */
[----:B------:R-:W-:Y:S02]  /*0900*/  IMAD.MOV.U32 R18, RZ, RZ, R2 ;  /* 0x000000ffff127224 */ /* 0x000fe400078e0002 */
[----:B0-----:R-:W-:Y:S02]  /*0910*/  IMAD.MOV.U32 R6, RZ, RZ, RZ ;  /* 0x000000ffff067224 */ /* 0x001fe400078e00ff */
[----:B------:R-:W-:Y:S01]  /*0920*/  @!P2 IMAD.MOV R18, RZ, RZ, -R18 ;  /* 0x000000ffff12a224 */ /* 0x000fe200078e0a12 */
[----:B------:R-:W-:Y:S01]  /*0930*/  @!P1 LOP3.LUT R18, RZ, R11, RZ, 0x33, !PT ;  /* 0x0000000bff129212 */ /* 0x000fe200078e33ff */
[----:B-1----:R-:W-:-:S04]  /*0940*/  IMAD.MOV R5, RZ, RZ, -R7 ;  /* 0x000000ffff057224 */ /* 0x002fc800078e0a07 */
[----:B------:R-:W-:-:S04]  /*0950*/  IMAD.MOV R0, RZ, RZ, -R18 ;  /* 0x000000ffff007224 */ /* 0x000fc800078e0a12 */
[----:B------:R-:W-:Y:S02]  /*0960*/  IMAD R0, R11, R0, R12 ;  /* 0x000000000b007224 */ /* 0x000fe400078e020c */
[----:B------:R-:W-:Y:S02]  /*0970*/  IMAD.MOV R11, RZ, RZ, -R9 ;  /* 0x000000ffff0b7224 */ /* 0x000fe400078e0a09 */
[----:B------:R-:W-:Y:S02]  /*0980*/  IMAD.IADD R3, R10, 0x1, R0 ;  /* 0x000000010a037824 */ /* 0x000fe400078e0200 */
[----:B------:R-:W-:Y:S02]  /*0990*/  IMAD R11, R11, R26, RZ ;  /* 0x0000001a0b0b7224 */ /* 0x000fe400078e02ff */
[----:B------:R-:W-:Y:S02]  /*09a0*/  IMAD R0, R3, 0x100, R4 ;  /* 0x0000010003007824 */ /* 0x000fe400078e0204 */
[----:B------:R-:W-:-:S02]  /*09b0*/  IMAD R3, R5, R24, RZ ;  /* 0x0000001805037224 */ /* 0x000fc400078e02ff */
[----:B------:R-:W-:Y:S01]  /*09c0*/  VIADD R2, R0, 0x80 ;  /* 0x0000008000027836 */ /* 0x000fe20000000000 */
[----:B------:R-:W-:Y:S01]  /*09d0*/  IABS R5, R0 ;  /* 0x0000000000057213 */ /* 0x000fe20000000000 */
[----:B------:R-:W-:-:S03]  /*09e0*/  IMAD.HI.U32 R6, R7, R3, R6 ;  /* 0x0000000307067227 */ /* 0x000fc600078e0006 */
[----:B------:R-:W-:Y:S01]  /*09f0*/  IABS R7, R2 ;  /* 0x0000000200077213 */ /* 0x000fe20000000000 */
[----:B------:R-:W-:-:S04]  /*0a00*/  IMAD.HI.U32 R11, R9, R11, R8 ;  /* 0x0000000b090b7227 */ /* 0x000fc800078e0008 */
[----:B------:R-:W-:-:S04]  /*0a10*/  IMAD.HI.U32 R3, R6, R5, RZ ;  /* 0x0000000506037227 */ /* 0x000fc800078e00ff */
[----:B------:R-:W-:-:S04]  /*0a20*/  IMAD.HI.U32 R6, R6, R7, RZ ;  /* 0x0000000706067227 */ /* 0x000fc800078e00ff */
[----:B------:R-:W-:Y:S02]  /*0a30*/  IMAD.MOV R3, RZ, RZ, -R3 ;  /* 0x000000ffff037224 */ /* 0x000fe400078e0a03 */
[----:B------:R-:W-:Y:S02]  /*0a40*/  IMAD.MOV R10, RZ, RZ, -R6 ;  /* 0x000000ffff0a7224 */ /* 0x000fe400078e0a06 */
[----:B------:R-:W-:Y:S02]  /*0a50*/  IMAD R6, R24, R3, R5 ;  /* 0x0000000318067224 */ /* 0x000fe400078e0205 */
[C---:B------:R-:W-:Y:S02]  /*0a60*/  VIADD R3, R129.reuse, 0xffffffed ;  /* 0xffffffed81037836 */ /* 0x040fe40000000000 */
[C---:B------:R-:W-:Y:S02]  /*0a70*/  VIADD R8, R129.reuse, 0xffffffec ;  /* 0xffffffec81087836 */ /* 0x040fe40000000000 */
[----:B------:R-:W-:Y:S01]  /*0a80*/  VIADD R5, R129, 0xffffffe8 ;  /* 0xffffffe881057836 */ /* 0x000fe20000000000 */
[----:B------:R-:W-:Y:S01]  /*0a90*/  ISETP.GE.U32.AND P0, PT, R3, 0x7fffffce, PT ;  /* 0x7fffffce0300780c */ /* 0x000fe20003f06070 */
[C---:B------:R-:W-:Y:S01]  /*0aa0*/  VIADD R3, R129.reuse, 0xffffffe9 ;  /* 0xffffffe981037836 */ /* 0x040fe20000000000 */
[----:B------:R-:W-:Y:S01]  /*0ab0*/  ISETP.GE.U32.AND P5, PT, R8, 0x7fffffcd, PT ;  /* 0x7fffffcd0800780c */ /* 0x000fe20003fa6070 */
[----:B------:R-:W-:Y:S01]  /*0ac0*/  VIADD R9, R129, 0xffffffee ;  /* 0xffffffee81097836 */ /* 0x000fe20000000000 */
[----:B------:R-:W-:Y:S01]  /*0ad0*/  ISETP.GE.U32.AND P2, PT, R5, 0x7fffffc9, PT ;  /* 0x7fffffc90500780c */ /* 0x000fe20003f46070 */
[----:B------:R-:W-:Y:S01]  /*0ae0*/  VIADD R8, R129, 0xffffffef ;  /* 0xffffffef81087836 */ /* 0x000fe20000000000 */
[----:B------:R-:W-:Y:S01]  /*0af0*/  ISETP.GE.U32.AND P3, PT, R3, 0x7fffffca, PT ;  /* 0x7fffffca0300780c */ /* 0x000fe20003f66070 */
[----:B------:R-:W-:Y:S01]  /*0b00*/  VIADD R5, R129, 0xffffffea ;  /* 0xffffffea81057836 */ /* 0x000fe20000000000 */
[----:B------:R-:W-:Y:S01]  /*0b10*/  ISETP.GE.U32.AND P6, PT, R9, 0x7fffffcf, PT ;  /* 0x7fffffcf0900780c */ /* 0x000fe20003fc6070 */
[C---:B------:R-:W-:Y:S01]  /*0b20*/  VIADD R3, R129.reuse, 0xffffffeb ;  /* 0xffffffeb81037836 */ /* 0x040fe20000000000 */
[----:B------:R-:W-:Y:S01]  /*0b30*/  ISETP.GE.U32.AND P1, PT, R8, 0x7fffffd0, PT ;  /* 0x7fffffd00800780c */ /* 0x000fe20003f26070 */
[----:B------:R-:W-:Y:S01]  /*0b40*/  VIADD R8, R129, 0xffffffe4 ;  /* 0xffffffe481087836 */ /* 0x000fe20000000000 */
[----:B------:R-:W-:Y:S01]  /*0b50*/  SEL R9, RZ, 0x1, P5 ;  /* 0x00000001ff097807 */ /* 0x000fe20002800000 */
[----:B------:R-:W-:Y:S01]  /*0b60*/  IMAD R7, R24, R10, R7 ;  /* 0x0000000a18077224 */ /* 0x000fe200078e0207 */
[----:B------:R-:W-:Y:S01]  /*0b70*/  ISETP.GE.U32.AND P5, PT, R5, 0x7fffffcb, PT ;  /* 0x7fffffcb0500780c */ /* 0x000fe20003fa6070 */
[C---:B------:R-:W-:Y:S01]  /*0b80*/  VIADD R5, R129.reuse, 0xffffffe5 ;  /* 0xffffffe581057836 */ /* 0x040fe20000000000 */
[----:B------:R-:W-:Y:S01]  /*0b90*/  SEL R10, RZ, 0x1fffe, P0 ;  /* 0x0001fffeff0a7807 */ /* 0x000fe20000000000 */
[----:B------:R-:W-:Y:S01]  /*0ba0*/  VIADD R12, R129, 0xffffffe7 ;  /* 0xffffffe7810c7836 */ /* 0x000fe20000000000 */
[----:B------:R-:W-:-:S02]  /*0bb0*/  ISETP.GE.U32.AND P0, PT, R3, 0x7fffffcc, PT ;  /* 0x7fffffcc0300780c */ /* 0x000fc40003f06070 */
[----:B------:R-:W-:Y:S01]  /*0bc0*/  SEL R3, RZ, 0x4, P6 ;  /* 0x00000004ff037807 */ /* 0x000fe20003000000 */
[----:B------:R-:W-:Y:S01]  /*0bd0*/  IMAD.IADD R9, R9, 0x1, R10 ;  /* 0x0000000109097824 */ /* 0x000fe200078e020a */
[----:B------:R-:W-:Y:S02]  /*0be0*/  ISETP.GE.U32.AND P6, PT, R8, 0x7fffffc5, PT ;  /* 0x7fffffc50800780c */ /* 0x000fe40003fc6070 */
[----:B------:R-:W-:Y:S02]  /*0bf0*/  SEL R8, RZ, 0x7fff8, P1 ;  /* 0x0007fff8ff087807 */ /* 0x000fe40000800000 */
[----:B------:R-:W-:Y:S01]  /*0c00*/  ISETP.GE.U32.AND P1, PT, R5, 0x7fffffc6, PT ;  /* 0x7fffffc60500780c */ /* 0x000fe20003f26070 */
[----:B------:R-:W-:Y:S01]  /*0c10*/  VIADD R5, R129, 0xffffffe1 ;  /* 0xffffffe181057836 */ /* 0x000fe20000000000 */
[----:B------:R-:W-:Y:S02]  /*0c20*/  SEL R13, RZ, 0x1, P2 ;  /* 0x00000001ff0d7807 */ /* 0x000fe40001000000 */
[----:B------:R-:W-:-:S02]  /*0c30*/  ISETP.GE.U32.AND P2, PT, R14, 0x7fffffc7, PT ;  /* 0x7fffffc70e00780c */ /* 0x000fc40003f46070 */
[----:B------:R-:W-:Y:S02]  /*0c40*/  SEL R14, RZ, 0x1fffe, P3 ;  /* 0x0001fffeff0e7807 */ /* 0x000fe40001800000 */
[----:B------:R-:W-:Y:S02]  /*0c50*/  ISETP.GE.U32.AND P3, PT, R12, 0x7fffffc8, PT ;  /* 0x7fffffc80c00780c */ /* 0x000fe40003f66070 */
[----:B------:R-:W-:Y:S01]  /*0c60*/  SEL R12, RZ, 0x4, P5 ;  /* 0x00000004ff0c7807 */ /* 0x000fe20002800000 */
[----:B------:R-:W-:Y:S01]  /*0c70*/  IMAD.IADD R13, R13, 0x1, R14 ;  /* 0x000000010d0d7824 */ /* 0x000fe200078e020e */
[----:B------:R-:W-:Y:S01]  /*0c80*/  ISETP.GE.U32.AND P5, PT, R5, 0x7fffffc2, PT ;  /* 0x7fffffc20500780c */ /* 0x000fe20003fa6070 */
[----:B------:R-:W-:Y:S01]  /*0c90*/  VIADD R5, R129, 0xffffffe0 ;  /* 0xffffffe081057836 */ /* 0x000fe20000000000 */
[----:B------:R-:W-:Y:S02]  /*0ca0*/  SEL R10, RZ, 0x1fffe, P1 ;  /* 0x0001fffeff0a7807 */ /* 0x000fe40000800000 */
[----:B------:R-:W-:-:S02]  /*0cb0*/  SEL R15, RZ, 0x1, P6 ;  /* 0x00000001ff0f7807 */ /* 0x000fc40003000000 */
[----:B------:R-:W-:Y:S02]  /*0cc0*/  ISETP.GE.U32.AND P1, PT, R5, 0x7fffffc1, PT ;  /* 0x7fffffc10500780c */ /* 0x000fe40003f26070 */
[----:B------:R-:W-:Y:S01]  /*0cd0*/  ISETP.GE.U32.AND P6, PT, R16, 0x7fffffc3, PT ;  /* 0x7fffffc31000780c */ /* 0x000fe20003fc6070 */
[----:B------:R-:W-:Y:S01]  /*0ce0*/  VIADD R16, R129, 0xffffffe3 ;  /* 0xffffffe381107836 */ /* 0x000fe20000000000 */
[----:B------:R-:W-:Y:S02]  /*0cf0*/  SEL R17, RZ, 0x1fffe, P5 ;  /* 0x0001fffeff117807 */ /* 0x000fe40002800000 */
[----:B------:R-:W-:Y:S02]  /*0d00*/  SEL R14, RZ, 0x1, P1 ;  /* 0x00000001ff0e7807 */ /* 0x000fe40000800000 */
[----:B------:R-:W-:Y:S02]  /*0d10*/  LOP3.LUT R9, R9, 0x3, RZ, 0xc0, !PT ;  /* 0x0000000309097812 */ /* 0x000fe400078ec0ff */
[----:B------:R-:W-:Y:S01]  /*0d20*/  ISETP.GE.U32.AND P5, PT, R16, 0x7fffffc4, PT ;  /* 0x7fffffc41000780c */ /* 0x000fe20003fa6070 */
[----:B------:R-:W-:Y:S01]  /*0d30*/  IMAD.IADD R19, R14, 0x1, R17 ;  /* 0x000000010e137824 */ /* 0x000fe200078e0211 */
[----:B------:R-:W-:Y:S01]  /*0d40*/  SEL R14, RZ, 0x4, P2 ;  /* 0x00000004ff0e7807 */ /* 0x000fe20001000000 */
[----:B------:R-:W-:Y:S01]  /*0d50*/  IMAD.IADD R16, R15, 0x1, R10 ;  /* 0x000000010f107824 */ /* 0x000fe200078e020a */
[----:B------:R-:W-:-:S02]  /*0d60*/  ISETP.GT.U32.AND P2, PT, R24, R7, PT ;  /* 0x000000071800720c */ /* 0x000fc40003f44070 */
[----:B------:R-:W-:Y:S01]  /*0d70*/  IADD3 R10, PT, PT, R9, R8, R3 ;  /* 0x00000008090a7210 */ /* 0x000fe20007ffe003 */
[----:B------:R-:W-:Y:S01]  /*0d80*/  IMAD.SHL.U32 R3, R18, 0x10, RZ ;  /* 0x0000001012037824 */ /* 0x000fe200078e00ff */
[----:B------:R-:W-:Y:S02]  /*0d90*/  SGXT.U32 R8, R20, 0x2 ;  /* 0x000000021408781a */ /* 0x000fe40000000000 */
[----:B------:R-:W-:Y:S02]  /*0da0*/  SEL R9, RZ, 0x7fff8, P0 ;  /* 0x0007fff8ff097807 */ /* 0x000fe40000000000 */
[----:B------:R-:W-:Y:S02]  /*0db0*/  ISETP.GT.U32.AND P0, PT, R24, R6, PT ;  /* 0x000000061800720c */ /* 0x000fe40003f04070 */
[----:B------:R-:W-:Y:S02]  /*0dc0*/  LOP3.LUT R18, R3, R8, RZ, 0xfc, !PT ;  /* 0x0000000803127212 */ /* 0x000fe400078efcff */
[----:B------:R-:W-:Y:S01]  /*0dd0*/  SEL R8, RZ, 0x4, P6 ;  /* 0x00000004ff087807 */ /* 0x000fe20003000000 */
[----:B------:R-:W-:Y:S01]  /*0de0*/  @!P2 IMAD.IADD R7, R7, 0x1, -R24 ;  /* 0x000000010707a824 */ /* 0x000fe200078e0a18 */
[----:B------:R-:W-:-:S02]  /*0df0*/  LOP3.LUT R28, R18, 0x4, RZ, 0xfc, !PT ;  /* 0x00000004121c7812 */ /* 0x000fc400078efcff */
[----:B------:R-:W-:Y:S02]  /*0e00*/  SEL R17, RZ, 0x7fff8, P5 ;  /* 0x0007fff8ff117807 */ /* 0x000fe40002800000 */
[----:B------:R-:W-:Y:S02]  /*0e10*/  IABS R20, R18 ;  /* 0x0000001200147213 */ /* 0x000fe40000000000 */
[----:B------:R-:W-:Y:S01]  /*0e20*/  LOP3.LUT R19, R19, 0x3, RZ, 0xc0, !PT ;  /* 0x0000000313137812 */ /* 0x000fe200078ec0ff */
[----:B------:R-:W-:Y:S01]  /*0e30*/  @!P0 IMAD.IADD R6, R6, 0x1, -R24 ;  /* 0x0000000106068824 */ /* 0x000fe200078e0a18 */
[----:B------:R-:W-:Y:S02]  /*0e40*/  LOP3.LUT R13, R13, 0x3, RZ, 0xc0, !PT ;  /* 0x000000030d0d7812 */ /* 0x000fe400078ec0ff */
[----:B------:R-:W-:Y:S02]  /*0e50*/  IABS R21, R28 ;  /* 0x0000001c00157213 */ /* 0x000fe40000000000 */
[----:B------:R-:W-:Y:S01]  /*0e60*/  IADD3 R17, PT, PT, R19, R17, R8 ;  /* 0x0000001113117210 */ /* 0x000fe20007ffe008 */
[----:B------:R-:W-:Y:S01]  /*0e70*/  IMAD.HI.U32 R8, R11, R20, RZ ;  /* 0x000000140b087227 */ /* 0x000fe200078e00ff */
[----:B------:R-:W-:-:S02]  /*0e80*/  ISETP.GT.U32.AND P5, PT, R24, R7, PT ;  /* 0x000000071800720c */ /* 0x000fc40003fa4070 */
[----:B------:R-:W-:Y:S01]  /*0e90*/  IADD3 R12, PT, PT, R13, R9, R12 ;  /* 0x000000090d0c7210 */ /* 0x000fe20007ffe00c */
[----:B------:R-:W-:Y:S01]  /*0ea0*/  IMAD.HI.U32 R9, R11, R21, RZ ;  /* 0x000000150b097227 */ /* 0x000fe200078e00ff */
[----:B------:R-:W-:Y:S02]  /*0eb0*/  SEL R15, RZ, 0x7fff8, P3 ;  /* 0x0007fff8ff0f7807 */ /* 0x000fe40001800000 */
[----:B------:R-:W-:Y:S01]  /*0ec0*/  LOP3.LUT R16, R16, 0x3, RZ, 0xc0, !PT ;  /* 0x0000000310107812 */ /* 0x000fe200078ec0ff */
[----:B------:R-:W-:Y:S01]  /*0ed0*/  IMAD.MOV R13, RZ, RZ, -R8 ;  /* 0x000000ffff0d7224 */ /* 0x000fe200078e0a08 */
[----:B------:R-:W-:Y:S01]  /*0ee0*/  ISETP.GT.U32.AND P3, PT, R24, R6, PT ;  /* 0x000000061800720c */ /* 0x000fe20003f64070 */
[----:B------:R-:W-:Y:S01]  /*0ef0*/  IMAD.MOV R8, RZ, RZ, -R9 ;  /* 0x000000ffff087224 */ /* 0x000fe200078e0a09 */
[----:B------:R-:W-:Y:S01]  /*0f00*/  IADD3 R14, PT, PT, R16, R15, R14 ;  /* 0x0000000f100e7210 */ /* 0x000fe20007ffe00e */
[----:B------:R-:W-:Y:S01]  /*0f10*/  IMAD.SHL.U32 R12, R12, 0x100, RZ ;  /* 0x000001000c0c7824 */ /* 0x000fe200078e00ff */
[----:B------:R-:W-:Y:S01]  /*0f20*/  LOP3.LUT R17, R17, 0xf, RZ, 0xc0, !PT ;  /* 0x0000000f11117812 */ /* 0x000fe200078ec0ff */
[----:B------:R-:W-:Y:S01]  /*0f30*/  IMAD R21, R26, R8, R21 ;  /* 0x000000081a157224 */ /* 0x000fe200078e0215 */
[----:B------:R-:W-:Y:S01]  /*0f40*/  ISETP.GE.AND P0, PT, R0, RZ, PT ;  /* 0x000000ff0000720c */ /* 0x000fe20003f06270 */
[----:B------:R-:W-:Y:S01]  /*0f50*/  VIADD R8, R129, 0xffffffff ;  /* 0xffffffff81087836 */ /* 0x000fe20000000000 */
[----:B------:R-:W-:Y:S01]  /*0f60*/  ISETP.GE.AND P2, PT, R2, RZ, PT ;  /* 0x000000ff0200720c */ /* 0x000fe20003f46270 */
[----:B------:R-:W-:Y:S01]  /*0f70*/  IMAD R14, R14, 0x10, R17 ;  /* 0x000000100e0e7824 */ /* 0x000fe200078e0211 */
[----:B------:R-:W-:Y:S01]  /*0f80*/  LOP3.LUT R9, R12, 0xf00, RZ, 0xe2, !PT ;  /* 0x00000f000c097812 */ /* 0x000fe200078ee2ff */
[--C-:B------:R-:W-:Y:S01]  /*0f90*/  @!P5 IMAD.IADD R7, R7, 0x1, -R24.reuse ;  /* 0x000000010707d824 */ /* 0x100fe200078e0a18 */
[----:B------:R-:W-:Y:S01]  /*0fa0*/  ISETP.GE.U32.AND P5, PT, R8, 0x7fffffe0, PT ;  /* 0x7fffffe00800780c */ /* 0x000fe20003fa6070 */
[----:B------:R-:W-:Y:S01]  /*0fb0*/  @!P3 IMAD.IADD R6, R6, 0x1, -R24 ;  /* 0x000000010606b824 */ /* 0x000fe200078e0a18 */
[----:B------:R-:W-:Y:S01]  /*0fc0*/  LOP3.LUT R14, R14, 0xff, RZ, 0xc0, !PT ;  /* 0x000000ff0e0e7812 */ /* 0x000fe200078ec0ff */
[----:B------:R-:W-:Y:S01]  /*0fd0*/  IMAD.MOV.U32 R8, RZ, RZ, R7 ;  /* 0x000000ffff087224 */ /* 0x000fe200078e0007 */
[----:B------:R-:W-:Y:S01]  /*0fe0*/  ISETP.NE.AND P3, PT, R22, RZ, PT ;  /* 0x000000ff1600720c */ /* 0x000fe20003f65270 */
[----:B------:R-:W-:Y:S01]  /*0ff0*/  IMAD R9, R10, 0x1000, R9 ;  /* 0x000010000a097824 */ /* 0x000fe200078e0209 */
[----:B------:R-:W-:Y:S01]  /*1000*/  LOP3.LUT R7, RZ, R22, RZ, 0x33, !PT ;  /* 0x00000016ff077212 */ /* 0x000fe200078e33ff */
[----:B------:R-:W-:-:S02]  /*1010*/  @!P0 IMAD.MOV R6, RZ, RZ, -R6 ;  /* 0x000000ffff068224 */ /* 0x000fc400078e0a06 */
[----:B------:R-:W-:Y:S01]  /*1020*/  @!P2 IMAD.MOV R8, RZ, RZ, -R8 ;  /* 0x000000ffff08a224 */ /* 0x000fe200078e0a08 */
[----:B------:R-:W-:Y:S01]  /*1030*/  ISETP.NE.U32.AND P2, PT, R4, RZ, PT ;  /* 0x000000ff0400720c */ /* 0x000fe20003f45070 */
[----:B------:R-:W-:Y:S01]  /*1040*/  IMAD.IADD R9, R9, 0x1, R14 ;  /* 0x0000000109097824 */ /* 0x000fe200078e020e */
[C---:B------:R-:W-:Y:S01]  /*1050*/  SEL R10, R7.reuse, R6, !P3 ;  /* 0x00000006070a7207 */ /* 0x040fe20005800000 */
[----:B------:R-:W-:Y:S01]  /*1060*/  IMAD R20, R26, R13, R20 ;  /* 0x0000000d1a147224 */ /* 0x000fe200078e0214 */
[----:B------:R-:W-:Y:S01]  /*1070*/  SEL R8, R7, R8, !P3 ;  /* 0x0000000807087207 */ /* 0x000fe20005800000 */
[----:B------:R-:W-:Y:S01]  /*1080*/  VIADD R7, R129, 0xfffffff7 ;  /* 0xfffffff781077836 */ /* 0x000fe20000000000 */
[----:B------:R-:W-:Y:S01]  /*1090*/  LOP3.LUT R130, R9, 0xffff, RZ, 0xc0, !PT ;  /* 0x0000ffff09827812 */ /* 0x000fe200078ec0ff */
[----:B----4-:R-:W-:Y:S06]  /*10a0*/  @P4 BRA `(.L_x_5) ;  /* 0x0000000000184947 */ /* 0x010fec0003800000 */
[----:B------:R-:W-:Y:S01]  /*10b0*/  ELECT P0, URZ, PT ;  /* 0x0000000000ff782f */ /* 0x000fe20003800000 */
[----:B------:R-:W-:Y:S01]  /*10c0*/  IMAD.MOV.U32 R6, RZ, RZ, 0x1 ;  /* 0x00000001ff067424 */ /* 0x000fe200078e00ff */
[----:B------:R-:W-:Y:S01]  /*10d0*/  UMOV UR6, 0x40 ;  /* 0x0000004000067882 */ /* 0x000fe20000000000 */
[----:B------:R-:W-:Y:S01]  /*10e0*/  UVIRTCOUNT.DEALLOC.SMPOOL 0x80 ;  /* 0x000000800000784c */ /* 0x000fe20000000000 */
[----:B------:R-:W-:-:S09]  /*10f0*/  ULEA UR6, UR5, UR6, 0x18 ;  /* 0x0000000605067291 */ /* 0x000fd2000f8ec0ff */
[----:B------:R0:W-:Y:S03]  /*1100*/  @P0 STS.U8 [UR6], R6 ;  /* 0x00000006ff000988 */ /* 0x0001e60008000006 */
.L_x_5:
[----:B------:R-:W-:Y:S01]  /*1110*/  UIADD3 UR12, UPT, UPT, UR10, UR12, URZ ;  /* 0x0000000c0a0c7290 */ /* 0x000fe2000fffe0ff */
[----:B------:R-:W-:Y:S01]  /*1120*/  ISETP.GE.U32.AND P0, PT, R7, 0x7fffffd8, PT ;  /* 0x7fffffd80700780c */ /* 0x000fe20003f06070 */
[----:B------:R-:W-:Y:S01]  /*1130*/  VOTEU.ALL UP0, P2 ;  /* 0x0000000000ff7886 */ /* 0x000fe20001000000 */
[----:B------:R-:W-:Y:S01]  /*1140*/  UIADD3 UR13, UPT, UPT, UR11, 0x4400, URZ ;  /* 0x000044000b0d7890 */ /* 0x000fe2000fffe0ff */
[----:B0-----:R-:W-:Y:S01]  /*1150*/  SHF.R.U32.HI R6, RZ, 0xf, R130 ;  /* 0x0000000fff067819 */ /* 0x001fe20000011682 */
[----:B------:R-:W-:Y:S01]  /*1160*/  VOTEU.ALL UP1, P2 ;  /* 0x0000000000ff7886 */ /* 0x000fe20001020000 */
[----:B------:R-:W0:Y:S01]  /*1170*/  LDCU.64 UR8, c[0x0][0x3a8] ;  /* 0x00007500ff0877ac */ /* 0x000e220008000a00 */
[----:B------:R-:W-:-:S04]  /*1180*/  @!UP0 UIADD3 UR14, UPT, UPT, -UR4, 0x100000, URZ ;  /* 0x00100000040e8890 */ /* 0x000fc8000fffe1ff */
[----:B------:R-:W-:Y:S02]  /*1190*/  @!UP0 USHF.L.U32 UR15, UR14, 0xb, URZ ;  /* 0x0000000b0e0f8899 */ /* 0x000fe400080006ff */
[----:B------:R-:W-:Y:S01]  /*11a0*/  @!UP0 USHF.L.U32 UR14, UR14, 0x1, URZ ;  /* 0x000000010e0e8899 */ /* 0x000fe200080006ff */
[----:B------:R-:W-:Y:S01]  /*11b0*/  IMAD R7, R10, UR20, RZ ;  /* 0x000000140a077c24 */ /* 0x000fe2000f8e02ff */
[----:B------:R-:W-:Y:S01]  /*11c0*/  STTM.x32 tmem[UR12], RZ ;  /* 0x000000ff000079ed */ /* 0x000fe200082c000c */
[----:B------:R-:W1:Y:S02]  /*11d0*/  FENCE.VIEW.ASYNC.T ;  /* 0x00000000000073c6 */ /* 0x000e640000000200 */
[----:B-1----:R-:W-:Y:S01]  /*11e0*/  BAR.SYNC.DEFER_BLOCKING 0x0 ;  /* 0x0000000000007b1d */ /* 0x002fe20000010000 */
[----:B------:R-:W-:Y:S01]  /*11f0*/  LOP3.LUT P3, RZ, R6, 0x1, RZ, 0xc0, !PT ;  /* 0x0000000106ff7812 */ /* 0x000fe2000786c0ff */
[----:B------:R-:W-:Y:S01]  /*1200*/  IMAD R9, R8, UR20, RZ ;  /* 0x0000001408097c24 */ /* 0x000fe2000f8e02ff */
[----:B------:R-:W-:-:S02]  /*1210*/  IADD3 R6, P6, PT, R7, UR16, RZ ;  /* 0x0000001007067c10 */ /* 0x000fc4000ffde0ff */
[----:B------:R-:W-:Y:S02]  /*1220*/  PRMT R189, RZ, 0x7610, R189 ;  /* 0x00007610ffbd7816 */ /* 0x000fe400000000bd */
[----:B------:R-:W-:Y:S02]  /*1230*/  LEA.HI.X.SX32 R7, R7, UR17, 0x1, P6 ;  /* 0x0000001107077c11 */ /* 0x000fe4000b0f0eff */
[C---:B------:R-:W-:Y:S02]  /*1240*/  IADD3 R8, P6, PT, R9.reuse, UR16, RZ ;  /* 0x0000001009087c10 */ /* 0x040fe4000ffde0ff */
[----:B------:R-:W-:Y:S01]  /*1250*/  PRMT R191, RZ, 0x7610, R191 ;  /* 0x00007610ffbf7816 */ /* 0x000fe200000000bf */
[----:B0-----:R-:W-:Y:S01]  /*1260*/  USHF.L.U32 UR5, UR8, 0x3, URZ ;  /* 0x0000000308057899 */ /* 0x001fe200080006ff */
[----:B------:R-:W-:Y:S01]  /*1270*/  LEA.HI.X.SX32 R9, R9, UR17, 0x1, P6 ;  /* 0x0000001109097c11 */ /* 0x000fe2000b0f0eff */
[----:B------:R-:W0:Y:S02]  /*1280*/  FENCE.VIEW.ASYNC.S ;  /* 0x00000000000073c6 */ /* 0x000e240000000000 */
[----:B0-----:R0:W1:Y:S02]  /*1290*/  @!UP1 SYNCS.EXCH.64 URZ, [UR13], UR14 ;  /* 0x0000000e0dff95b2 */ /* 0x0010640008000100 */
[----:B-1----:R-:W-:Y:S01]  /*12a0*/  BAR.SYNC.DEFER_BLOCKING 0x0 ;  /* 0x0000000000007b1d */ /* 0x002fe20000010000 */
[----:B------:R-:W-:-:S02]  /*12b0*/  LOP3.LUT R24, R18, 0x8, RZ, 0xfc, !PT ;  /* 0x0000000812187812 */ /* 0x000fc400078efcff */
[----:B------:R-:W-:Y:S02]  /*12c0*/  LOP3.LUT R27, R18, 0xc, RZ, 0xfc, !PT ;  /* 0x0000000c121b7812 */ /* 0x000fe400078efcff */
[----:B------:R-:W-:Y:S01]  /*12d0*/  IADD3 R12, P6, PT, R8, UR5, RZ ;  /* 0x00000005080c7c10 */ /* 0x000fe2000ffde0ff */
[----:B------:R-:W-:Y:S01]  /*12e0*/  USHF.L.U32 UR6, UR8, 0x4, URZ ;  /* 0x0000000408067899 */ /* 0x000fe200080006ff */
[----:B------:R-:W-:Y:S01]  /*12f0*/  IABS R22, R24 ;  /* 0x0000001800167213 */ /* 0x000fe20000000000 */
[----:B0-----:R-:W-:Y:S01]  /*1300*/  USHF.R.S32.HI UR14, URZ, 0x1f, UR5 ;  /* 0x0000001fff0e7899 */ /* 0x001fe20008011405 */
[----:B------:R-:W-:Y:S01]  /*1310*/  IABS R25, R27 ;  /* 0x0000001b00197213 */ /* 0x000fe20000000000 */
[----:B------:R-:W-:Y:S02]  /*1320*/  USHF.R.S32.HI UR15, URZ, 0x1f, UR6 ;  /* 0x0000001fff0f7899 */ /* 0x000fe40008011406 */
[----:B------:R-:W-:Y:S02]  /*1330*/  IMAD.HI.U32 R15, R11, R22, RZ ;  /* 0x000000160b0f7227 */ /* 0x000fe400078e00ff */
[----:B------:R-:W-:-:S02]  /*1340*/  IADD3.X R13, PT, PT, R9, UR14, RZ, P6, !PT ;  /* 0x0000000e090d7c10 */ /* 0x000fc4000b7fe4ff */
[----:B------:R-:W-:Y:S01]  /*1350*/  IMAD.HI.U32 R16, R11, R25, RZ ;  /* 0x000000190b107227 */ /* 0x000fe200078e00ff */
[----:B------:R-:W-:Y:S01]  /*1360*/  ISETP.GT.U32.AND P6, PT, R26, R20, PT ;  /* 0x000000141a00720c */ /* 0x000fe20003fc4070 */
[----:B------:R-:W2:Y:S04]  /*1370*/  @!P5 LDG.E.U8 R189, desc[UR24][R6.64] ;  /* 0x0000001806bdd981 */ /* 0x000ea8000c1e1100 */
[----:B------:R-:W3:Y:S01]  /*1380*/  @!P5 LDG.E.U8 R191, desc[UR24][R8.64] ;  /* 0x0000001808bfd981 */ /* 0x000ee2000c1e1100 */
[----:B------:R-:W-:Y:S01]  /*1390*/  IADD3 R10, P5, PT, R6, UR5, RZ ;  /* 0x00000005060a7c10 */ /* 0x000fe2000ffbe0ff */
[----:B------:R-:W-:Y:S01]  /*13a0*/  IMAD.MOV R17, RZ, RZ, -R15 ;  /* 0x000000ffff117224 */ /* 0x000fe200078e0a0f */
[----:B------:R-:W-:Y:S01]  /*13b0*/  PRMT R147, RZ, 0x7610, R147 ;  /* 0x00007610ff937816 */ /* 0x000fe20000000093 */
[----:B------:R-:W-:Y:S01]  /*13c0*/  IMAD.MOV R16, RZ, RZ, -R16 ;  /* 0x000000ffff107224 */ /* 0x000fe200078e0a10 */
[----:B------:R-:W-:-:S03]  /*13d0*/  IADD3.X R11, PT, PT, R7, UR14, RZ, P5, !PT ;  /* 0x0000000e070b7c10 */ /* 0x000fc6000affe4ff */
[----:B------:R-:W-:Y:S01]  /*13e0*/  @!P6 IMAD.IADD R20, R20, 0x1, -R26 ;  /* 0x000000011414e824 */ /* 0x000fe200078e0a1a */
[----:B------:R-:W-:Y:S01]  /*13f0*/  IADD3 R14, P5, PT, R6, UR6, RZ ;  /* 0x00000006060e7c10 */ /* 0x000fe2000ffbe0ff */
[C---:B------:R-:W-:Y:S01]  /*1400*/  IMAD R25, R26.reuse, R16, R25 ;  /* 0x000000101a197224 */ /* 0x040fe200078e0219 */
[----:B------:R-:W-:Y:S01]  /*1410*/  PRMT R187, RZ, 0x7610, R187 ;  /* 0x00007610ffbb7816 */ /* 0x000fe200000000bb */
[C---:B------:R-:W-:Y:S01]  /*1420*/  IMAD R22, R26.reuse, R17, R22 ;  /* 0x000000111a167224 */ /* 0x040fe200078e0216 */
[----:B------:R-:W-:Y:S01]  /*1430*/  IADD3.X R15, PT, PT, R7, UR15, RZ, P5, !PT ;  /* 0x0000000f070f7c10 */ /* 0x000fe2000affe4ff */
[----:B------:R-:W4:Y:S01]  /*1440*/  @!P0 LDG.E.U8 R147, desc[UR24][R10.64] ;  /* 0x000000180a938981 */ /* 0x000f22000c1e1100 */
[----:B------:R-:W-:Y:S02]  /*1450*/  ISETP.GT.U32.AND P5, PT, R26, R21, PT ;  /* 0x000000151a00720c */ /* 0x000fe40003fa4070 */
[----:B------:R-:W-:Y:S01]  /*1460*/  IADD3 R16, P6, PT, R8, UR6, RZ ;  /* 0x0000000608107c10 */ /* 0x000fe2000ffde0ff */
[----:B------:R-:W5:Y:S01]  /*1470*/  @!P0 LDG.E.U8 R187, desc[UR24][R12.64] ;  /* 0x000000180cbb8981 */ /* 0x000f62000c1e1100 */
[----:B------:R-:W-:-:S02]  /*1480*/  PRMT R183, RZ, 0x7610, R183 ;  /* 0x00007610ffb77816 */ /* 0x000fc400000000b7 */
[----:B------:R-:W-:Y:S02]  /*1490*/  PRMT R181, RZ, 0x7610, R181 ;  /* 0x00007610ffb57816 */ /* 0x000fe400000000b5 */
[----:B------:R-:W-:Y:S02]  /*14a0*/  IADD3.X R17, PT, PT, R9, UR15, RZ, P6, !PT ;  /* 0x0000000f09117c10 */ /* 0x000fe4000b7fe4ff */
[C---:B------:R-:W-:Y:S01]  /*14b0*/  ISETP.GT.U32.AND P0, PT, R26.reuse, R22, PT ;  /* 0x000000161a00720c */ /* 0x040fe20003f04070 */
[----:B------:R-:W2:Y:S02]  /*14c0*/  @P3 LDG.E.U8 R183, desc[UR24][R14.64] ;  /* 0x000000180eb73981 */ /* 0x000ea4000c1e1100 */
[----:B------:R-:W-:Y:S01]  /*14d0*/  @!P5 IMAD.IADD R21, R21, 0x1, -R26 ;  /* 0x000000011515d824 */ /* 0x000fe200078e0a1a */
[C---:B------:R-:W-:Y:S01]  /*14e0*/  ISETP.GT.U32.AND P5, PT, R26.reuse, R20, PT ;  /* 0x000000141a00720c */ /* 0x040fe20003fa4070 */
[----:B------:R-:W2:Y:S01]  /*14f0*/  @P3 LDG.E.U8 R181, desc[UR24][R16.64] ;  /* 0x0000001810b53981 */ /* 0x000ea2000c1e1100 */
[----:B------:R-:W-:-:S02]  /*1500*/  ISETP.GT.U32.AND P3, PT, R26, R25, PT ;  /* 0x000000191a00720c */ /* 0x000fc40003f64070 */
[----:B------:R-:W-:Y:S01]  /*1510*/  ISETP.GT.U32.AND P6, PT, R26, R21, PT ;  /* 0x000000151a00720c */ /* 0x000fe20003fc4070 */
[----:B------:R-:W-:-:S04]  /*1520*/  UIMAD UR5, UR8, 0x18, URZ ;  /* 0x00000018080578a4 */ /* 0x000fc8000f8e02ff */
[----:B------:R-:W-:Y:S01]  /*1530*/  @!P0 IMAD.IADD R22, R22, 0x1, -R26 ;  /* 0x0000000116168824 */ /* 0x000fe200078e0a1a */
[----:B------:R-:W-:-:S03]  /*1540*/  ISETP.GE.AND P0, PT, R28, RZ, PT ;  /* 0x000000ff1c00720c */ /* 0x000fc60003f06270 */
[--C-:B------:R-:W-:Y:S01]  /*1550*/  @!P5 IMAD.IADD R20, R20, 0x1, -R26.reuse ;  /* 0x000000011414d824 */ /* 0x100fe200078e0a1a */
[----:B------:R-:W-:Y:S01]  /*1560*/  ISETP.GE.AND P5, PT, R18, RZ, PT ;  /* 0x000000ff1200720c */ /* 0x000fe20003fa6270 */
[--C-:B------:R-:W-:Y:S01]  /*1570*/  @!P3 IMAD.IADD R25, R25, 0x1, -R26.reuse ;  /* 0x000000011919b824 */ /* 0x100fe200078e0a1a */
[----:B------:R-:W-:Y:S01]  /*1580*/  ISETP.GT.U32.AND P3, PT, R26, R22, PT ;  /* 0x000000161a00720c */ /* 0x000fe20003f64070 */
[----:B------:R-:W-:Y:S01]  /*1590*/  USHF.R.S32.HI UR14, URZ, 0x1f, UR5 ;  /* 0x0000001fff0e7899 */ /* 0x000fe20008011405 */
[----:B------:R-:W-:Y:S01]  /*15a0*/  @!P6 IMAD.IADD R21, R21, 0x1, -R26 ;  /* 0x000000011515e824 */ /* 0x000fe200078e0a1a */
[----:B------:R-:W-:Y:S01]  /*15b0*/  IADD3 R18, P6, PT, R6, UR5, RZ ;  /* 0x0000000506127c10 */ /* 0x000fe2000ffde0ff */
[----:B------:R-:W-:Y:S02]  /*15c0*/  IMAD.MOV.U32 R134, RZ, RZ, R20 ;  /* 0x000000ffff867224 */ /* 0x000fe400078e0014 */
[----:B------:R-:W-:Y:S01]  /*15d0*/  IMAD.MOV.U32 R132, RZ, RZ, R21 ;  /* 0x000000ffff847224 */ /* 0x000fe200078e0015 */
[----:B------:R-:W-:-:S02]  /*15e0*/  IADD3.X R19, PT, PT, R7, UR14, RZ, P6, !PT ;  /* 0x0000000e07137c10 */ /* 0x000fc4000b7fe4ff */
[----:B------:R-:W-:Y:S01]  /*15f0*/  ISETP.GT.U32.AND P6, PT, R26, R25, PT ;  /* 0x000000191a00720c */ /* 0x000fe20003fc4070 */
[----:B------:R-:W-:Y:S01]  /*1600*/  @!P0 IMAD.MOV R132, RZ, RZ, -R132 ;  /* 0x000000ffff848224 */ /* 0x000fe200078e0a84 */
[----:B------:R-:W-:Y:S01]  /*1610*/  ISETP.GE.AND P0, PT, R27, RZ, PT ;  /* 0x000000ff1b00720c */ /* 0x000fe20003f06270 */
[----:B------:R-:W-:Y:S01]  /*1620*/  @!P5 IMAD.MOV R134, RZ, RZ, -R134 ;  /* 0x000000ffff86d224 */ /* 0x000fe200078e0a86 */
[----:B------:R-:W-:Y:S01]  /*1630*/  ISETP.GE.AND P5, PT, R24, RZ, PT ;  /* 0x000000ff1800720c */ /* 0x000fe20003fa6270 */
[----:B------:R-:W-:Y:S01]  /*1640*/  USHF.R.S32.HI UR6, URZ, 0x1f, UR8 ;  /* 0x0000001fff067899 */ /* 0x000fe20008011408 */
[----:B------:R-:W-:Y:S01]  /*1650*/  @!P3 IMAD.IADD R22, R22, 0x1, -R26 ;  /* 0x000000011616b824 */ /* 0x000fe200078e0a1a */
[----:B------:R-:W-:Y:S02]  /*1660*/  IADD3 R20, P3, PT, R6, UR8, RZ ;  /* 0x0000000806147c10 */ /* 0x000fe4000ff7e0ff */
[----:B------:R-:W-:Y:S02]  /*1670*/  SHF.R.U32.HI R24, RZ, 0x7, R130 ;  /* 0x00000007ff187819 */ /* 0x000fe40000011682 */
[----:B------:R-:W-:-:S02]  /*1680*/  IADD3.X R21, PT, PT, R7, UR6, RZ, P3, !PT ;  /* 0x0000000607157c10 */ /* 0x000fc40009ffe4ff */
[----:B------:R-:W-:Y:S01]  /*1690*/  LOP3.LUT P3, RZ, R24, 0x1, RZ, 0xc0, !PT ;  /* 0x0000000118ff7812 */ /* 0x000fe2000786c0ff */
[----:B------:R-:W-:Y:S02]  /*16a0*/  IMAD.MOV.U32 R24, RZ, RZ, R22 ;  /* 0x000000ffff187224 */ /* 0x000fe400078e0016 */
[----:B------:R-:W-:Y:S02]  /*16b0*/  @!P6 IMAD.IADD R25, R25, 0x1, -R26 ;  /* 0x000000011919e824 */ /* 0x000fe400078e0a1a */
[----:B------:R-:W-:Y:S01]  /*16c0*/  VIADD R22, R129, 0xfffffffe ;  /* 0xfffffffe81167836 */ /* 0x000fe20000000000 */
[----:B------:R-:W-:Y:S01]  /*16d0*/  ISETP.NE.AND P6, PT, R23, RZ, PT ;  /* 0x000000ff1700720c */ /* 0x000fe20003fc5270 */
[----:B------:R-:W-:Y:S01]  /*16e0*/  @!P5 IMAD.MOV R24, RZ, RZ, -R24 ;  /* 0x000000ffff18d224 */ /* 0x000fe200078e0a18 */
[----:B------:R-:W-:Y:S01]  /*16f0*/  LOP3.LUT R23, RZ, R23, RZ, 0x33, !PT ;  /* 0x00000017ff177212 */ /* 0x000fe200078e33ff */
[----:B------:R-:W-:Y:S01]  /*1700*/  @!P0 IMAD.MOV R25, RZ, RZ, -R25 ;  /* 0x000000ffff198224 */ /* 0x000fe200078e0a19 */
[----:B------:R-:W-:-:S02]  /*1710*/  ISETP.GE.U32.AND P5, PT, R22, 0x7fffffdf, PT ;  /* 0x7fffffdf1600780c */ /* 0x000fc40003fa6070 */
[----:B------:R-:W-:Y:S02]  /*1720*/  IADD3 R22, P0, PT, R8, UR5, RZ ;  /* 0x0000000508167c10 */ /* 0x000fe4000ff1e0ff */
[C---:B------:R-:W-:Y:S02]  /*1730*/  SEL R134, R23.reuse, R134, !P6 ;  /* 0x0000008617867207 */ /* 0x040fe40007000000 */
[C---:B------:R-:W-:Y:S02]  /*1740*/  SEL R132, R23.reuse, R132, !P6 ;  /* 0x0000008417847207 */ /* 0x040fe40007000000 */
[C---:B------:R-:W-:Y:S02]  /*1750*/  SEL R133, R23.reuse, R24, !P6 ;  /* 0x0000001817857207 */ /* 0x040fe40007000000 */
[----:B------:R-:W-:Y:S02]  /*1760*/  SEL R131, R23, R25, !P6 ;  /* 0x0000001917837207 */ /* 0x000fe40007000000 */
[----:B------:R-:W-:-:S02]  /*1770*/  PRMT R171, RZ, 0x7610, R171 ;  /* 0x00007610ffab7816 */ /* 0x000fc400000000ab */
[----:B------:R-:W-:Y:S02]  /*1780*/  PRMT R179, RZ, 0x7610, R179 ;  /* 0x00007610ffb37816 */ /* 0x000fe400000000b3 */
[----:B------:R-:W-:Y:S02]  /*1790*/  IADD3.X R23, PT, PT, R9, UR14, RZ, P0, !PT ;  /* 0x0000000e09177c10 */ /* 0x000fe400087fe4ff */
[----:B------:R-:W2:Y:S01]  /*17a0*/  @P3 LDG.E.U8 R171, desc[UR24][R18.64] ;  /* 0x0000001812ab3981 */ /* 0x000ea2000c1e1100 */
[C---:B------:R-:W-:Y:S01]  /*17b0*/  VIADD R26, R129.reuse, 0xfffffff6 ;  /* 0xfffffff6811a7836 */ /* 0x040fe20000000000 */
[----:B------:R-:W-:Y:S02]  /*17c0*/  UIMAD UR5, UR8, 0x9, URZ ;  /* 0x00000009080578a4 */ /* 0x000fe4000f8e02ff */
[----:B------:R-:W2:Y:S01]  /*17d0*/  @P3 LDG.E.U8 R179, desc[UR24][R22.64] ;  /* 0x0000001816b33981 */ /* 0x000ea2000c1e1100 */
[----:B------:R-:W-:Y:S01]  /*17e0*/  IADD3 R24, P3, PT, R8, UR8, RZ ;  /* 0x0000000808187c10 */ /* 0x000fe2000ff7e0ff */
[----:B------:R-:W-:Y:S01]  /*17f0*/  VIADD R27, R129, 0xfffffffd ;  /* 0xfffffffd811b7836 */ /* 0x000fe20000000000 */
[----:B------:R-:W-:-:S02]  /*1800*/  PRMT R177, RZ, 0x7610, R177 ;  /* 0x00007610ffb17816 */ /* 0x000fc400000000b1 */
[----:B------:R-:W-:Y:S01]  /*1810*/  IADD3.X R25, PT, PT, R9, UR6, RZ, P3, !PT ;  /* 0x0000000609197c10 */ /* 0x000fe20009ffe4ff */
[----:B------:R-:W-:Y:S01]  /*1820*/  USHF.R.S32.HI UR6, URZ, 0x1f, UR5 ;  /* 0x0000001fff067899 */ /* 0x000fe20008011405 */
[----:B------:R-:W-:Y:S02]  /*1830*/  PRMT R185, RZ, 0x7610, R185 ;  /* 0x00007610ffb97816 */ /* 0x000fe400000000b9 */
[----:B------:R-:W-:Y:S01]  /*1840*/  ISETP.GE.U32.AND P0, PT, R26, 0x7fffffd7, PT ;  /* 0x7fffffd71a00780c */ /* 0x000fe20003f06070 */
[----:B------:R-:W2:Y:S01]  /*1850*/  @!P5 LDG.E.U8 R177, desc[UR24][R20.64] ;  /* 0x0000001814b1d981 */ /* 0x000ea2000c1e1100 */
[----:B------:R-:W-:Y:S02]  /*1860*/  IADD3 R26, P6, PT, R6, UR5, RZ ;  /* 0x00000005061a7c10 */ /* 0x000fe4000ffde0ff */
[----:B------:R-:W-:Y:S01]  /*1870*/  SHF.R.U32.HI R28, RZ, 0xe, R130 ;  /* 0x0000000eff1c7819 */ /* 0x000fe20000011682 */
[----:B------:R-:W2:Y:S01]  /*1880*/  @!P5 LDG.E.U8 R185, desc[UR24][R24.64] ;  /* 0x0000001818b9d981 */ /* 0x000ea2000c1e1100 */
[----:B------:R-:W-:-:S02]  /*1890*/  ISETP.GE.U32.AND P3, PT, R27, 0x7fffffde, PT ;  /* 0x7fffffde1b00780c */ /* 0x000fc40003f66070 */
[----:B------:R-:W-:Y:S02]  /*18a0*/  IADD3.X R27, PT, PT, R7, UR6, RZ, P6, !PT ;  /* 0x00000006071b7c10 */ /* 0x000fe4000b7fe4ff */
[----:B------:R-:W-:Y:S02]  /*18b0*/  LOP3.LUT P5, RZ, R28, 0x1, RZ, 0xc0, !PT ;  /* 0x000000011cff7812 */ /* 0x000fe400078ac0ff */
[----:B------:R-:W-:Y:S01]  /*18c0*/  IADD3 R28, P6, PT, R8, UR5, RZ ;  /* 0x00000005081c7c10 */ /* 0x000fe2000ffde0ff */
[----:B------:R-:W-:Y:S01]  /*18d0*/  UIMAD UR5, UR8, 0x11, URZ ;  /* 0x00000011080578a4 */ /* 0x000fe2000f8e02ff */
[----:B------:R-:W-:Y:S02]  /*18e0*/  PRMT R175, RZ, 0x7610, R175 ;  /* 0x00007610ffaf7816 */ /* 0x000fe400000000af */
[----:B------:R-:W-:Y:S01]  /*18f0*/  PRMT R173, RZ, 0x7610, R173 ;  /* 0x00007610ffad7816 */ /* 0x000fe200000000ad */
[----:B------:R-:W-:Y:S01]  /*1900*/  USHF.R.S32.HI UR14, URZ, 0x1f, UR5 ;  /* 0x0000001fff0e7899 */ /* 0x000fe20008011405 */
[----:B------:R-:W-:-:S02]  /*1910*/  IADD3.X R29, PT, PT, R9, UR6, RZ, P6, !PT ;  /* 0x00000006091d7c10 */ /* 0x000fc4000b7fe4ff */
[----:B------:R-:W-:Y:S01]  /*1920*/  SHF.R.U32.HI R31, RZ, 0x6, R130 ;  /* 0x00000006ff1f7819 */ /* 0x000fe20000011682 */
[----:B------:R-:W2:Y:S01]  /*1930*/  @!P0 LDG.E.U8 R175, desc[UR24][R26.64] ;  /* 0x000000181aaf8981 */ /* 0x000ea2000c1e1100 */
[----:B------:R-:W-:Y:S01]  /*1940*/  IADD3 R30, P6, PT, R6, UR5, RZ ;  /* 0x00000005061e7c10 */ /* 0x000fe2000ffde0ff */
[----:B------:R-:W-:Y:S02]  /*1950*/  UIMAD UR6, UR8, 0x19, URZ ;  /* 0x00000019080678a4 */ /* 0x000fe4000f8e02ff */
[----:B------:R-:W2:Y:S01]  /*1960*/  @!P0 LDG.E.U8 R173, desc[UR24][R28.64] ;  /* 0x000000181cad8981 */ /* 0x000ea2000c1e1100 */
[----:B------:R-:W-:Y:S02]  /*1970*/  LOP3.LUT P0, RZ, R31, 0x1, RZ, 0xc0, !PT ;  /* 0x000000011fff7812 */ /* 0x000fe4000780c0ff */
[----:B------:R-:W-:Y:S02]  /*1980*/  IADD3.X R31, PT, PT, R7, UR14, RZ, P6, !PT ;  /* 0x0000000e071f7c10 */ /* 0x000fe4000b7fe4ff */
[----:B------:R-:W-:Y:S01]  /*1990*/  IADD3 R32, P6, PT, R8, UR5, RZ ;  /* 0x0000000508207c10 */ /* 0x000fe2000ffde0ff */
[----:B------:R-:W-:Y:S01]  /*19a0*/  USHF.R.S32.HI UR15, URZ, 0x1f, UR6 ;  /* 0x0000001fff0f7899 */ /* 0x000fe20008011406 */
[----:B------:R-:W-:Y:S01]  /*19b0*/  PRMT R157, RZ, 0x7610, R157 ;  /* 0x00007610ff9d7816 */ /* 0x000fe2000000009d */
[----:B------:R-:W-:Y:S01]  /*19c0*/  VIADD R36, R129, 0xfffffff5 ;  /* 0xfffffff581247836 */ /* 0x000fe20000000000 */
[----:B------:R-:W-:-:S02]  /*19d0*/  PRMT R159, RZ, 0x7610, R159 ;  /* 0x00007610ff9f7816 */ /* 0x000fc4000000009f */
[----:B------:R-:W-:Y:S02]  /*19e0*/  IADD3.X R33, PT, PT, R9, UR14, RZ, P6, !PT ;  /* 0x0000000e09217c10 */ /* 0x000fe4000b7fe4ff */
[----:B------:R-:W-:Y:S01]  /*19f0*/  IADD3 R34, P6, PT, R6, UR6, RZ ;  /* 0x0000000606227c10 */ /* 0x000fe2000ffde0ff */
[----:B------:R-:W2:Y:S03]  /*1a00*/  @P5 LDG.E.U8 R157, desc[UR24][R30.64] ;  /* 0x000000181e9d5981 */ /* 0x000ea6000c1e1100 */
[----:B------:R-:W-:Y:S01]  /*1a10*/  IADD3.X R35, PT, PT, R7, UR15, RZ, P6, !PT ;  /* 0x0000000f07237c10 */ /* 0x000fe2000b7fe4ff */
[----:B------:R-:W2:Y:S01]  /*1a20*/  @P5 LDG.E.U8 R159, desc[UR24][R32.64] ;  /* 0x00000018209f5981 */ /* 0x000ea2000c1e1100 */
[----:B------:R-:W-:Y:S01]  /*1a30*/  ISETP.GE.U32.AND P6, PT, R36, 0x7fffffd6, PT ;  /* 0x7fffffd62400780c */ /* 0x000fe20003fc6070 */
[----:B------:R-:W-:Y:S01]  /*1a40*/  USHF.L.U32 UR5, UR8, 0x1, URZ ;  /* 0x0000000108057899 */ /* 0x000fe200080006ff */
[----:B------:R-:W-:-:S02]  /*1a50*/  IADD3 R36, P5, PT, R8, UR6, RZ ;  /* 0x0000000608247c10 */ /* 0x000fc4000ffbe0ff */
[----:B------:R-:W-:Y:S02]  /*1a60*/  PRMT R149, RZ, 0x7610, R149 ;  /* 0x00007610ff957816 */ /* 0x000fe40000000095 */
[----:B------:R-:W-:Y:S01]  /*1a70*/  PRMT R163, RZ, 0x7610, R163 ;  /* 0x00007610ffa37816 */ /* 0x000fe200000000a3 */
[----:B------:R-:W-:Y:S01]  /*1a80*/  VIADD R39, R129, 0xfffffffc ;  /* 0xfffffffc81277836 */ /* 0x000fe20000000000 */
[----:B------:R-:W-:Y:S01]  /*1a90*/  IADD3.X R37, PT, PT, R9, UR15, RZ, P5, !PT ;  /* 0x0000000f09257c10 */ /* 0x000fe2000affe4ff */
[----:B------:R-:W-:Y:S02]  /*1aa0*/  USHF.R.S32.HI UR14, URZ, 0x1f, UR5 ;  /* 0x0000001fff0e7899 */ /* 0x000fe40008011405 */
[----:B------:R-:W-:Y:S01]  /*1ab0*/  IADD3 R38, P5, PT, R6, UR5, RZ ;  /* 0x0000000506267c10 */ /* 0x000fe2000ffbe0ff */
[----:B------:R-:W2:Y:S01]  /*1ac0*/  @P0 LDG.E.U8 R149, desc[UR24][R34.64] ;  /* 0x0000001822950981 */ /* 0x000ea2000c1e1100 */
[----:B------:R-:W-:-:S03]  /*1ad0*/  UIMAD UR6, UR8, 0xa, URZ ;  /* 0x0000000a080678a4 */ /* 0x000fc6000f8e02ff */
[----:B------:R-:W2:Y:S01]  /*1ae0*/  @P0 LDG.E.U8 R163, desc[UR24][R36.64] ;  /* 0x0000001824a30981 */ /* 0x000ea2000c1e1100 */
[----:B------:R-:W-:Y:S02]  /*1af0*/  ISETP.GE.U32.AND P0, PT, R39, 0x7fffffdd, PT ;  /* 0x7fffffdd2700780c */ /* 0x000fe40003f06070 */
[----:B------:R-:W-:Y:S02]  /*1b00*/  IADD3.X R39, PT, PT, R7, UR14, RZ, P5, !PT ;  /* 0x0000000e07277c10 */ /* 0x000fe4000affe4ff */
[----:B------:R-:W-:Y:S01]  /*1b10*/  IADD3 R40, P5, PT, R8, UR5, RZ ;  /* 0x0000000508287c10 */ /* 0x000fe2000ffbe0ff */
[----:B------:R-:W-:Y:S01]  /*1b20*/  USHF.R.S32.HI UR15, URZ, 0x1f, UR6 ;  /* 0x0000001fff0f7899 */ /* 0x000fe20008011406 */
[----:B------:R-:W-:Y:S02]  /*1b30*/  PRMT R168, RZ, 0x7610, R168 ;  /* 0x00007610ffa87816 */ /* 0x000fe400000000a8 */
[----:B------:R-:W-:Y:S02]  /*1b40*/  PRMT R172, RZ, 0x7610, R172 ;  /* 0x00007610ffac7816 */ /* 0x000fe400000000ac */
[----:B------:R-:W-:-:S02]  /*1b50*/  IADD3.X R41, PT, PT, R9, UR14, RZ, P5, !PT ;  /* 0x0000000e09297c10 */ /* 0x000fc4000affe4ff */
[----:B------:R-:W-:Y:S01]  /*1b60*/  IADD3 R42, P5, PT, R6, UR6, RZ ;  /* 0x00000006062a7c10 */ /* 0x000fe2000ffbe0ff */
[----:B------:R-:W2:Y:S01]  /*1b70*/  @!P3 LDG.E.U8 R168, desc[UR24][R38.64] ;  /* 0x0000001826a8b981 */ /* 0x000ea2000c1e1100 */
[----:B------:R-:W-:Y:S02]  /*1b80*/  SHF.R.U32.HI R44, RZ, 0xd, R130 ;  /* 0x0000000dff2c7819 */ /* 0x000fe40000011682 */
[----:B------:R-:W-:Y:S01]  /*1b90*/  IADD3.X R43, PT, PT, R7, UR15, RZ, P5, !PT ;  /* 0x0000000f072b7c10 */ /* 0x000fe2000affe4ff */
[----:B------:R-:W2:Y:S01]  /*1ba0*/  @!P3 LDG.E.U8 R172, desc[UR24][R40.64] ;  /* 0x0000001828acb981 */ /* 0x000ea2000c1e1100 */
[----:B------:R-:W-:Y:S01]  /*1bb0*/  LOP3.LUT P3, RZ, R44, 0x1, RZ, 0xc0, !PT ;  /* 0x000000012cff7812 */ /* 0x000fe2000786c0ff */
[----:B------:R-:W-:Y:S01]  /*1bc0*/  UIMAD UR5, UR8, 0x12, URZ ;  /* 0x00000012080578a4 */ /* 0x000fe2000f8e02ff */
[----:B------:R-:W-:Y:S02]  /*1bd0*/  IADD3 R44, P5, PT, R8, UR6, RZ ;  /* 0x00000006082c7c10 */ /* 0x000fe4000ffbe0ff */
[----:B------:R-:W-:-:S02]  /*1be0*/  PRMT R150, RZ, 0x7610, R150 ;  /* 0x00007610ff967816 */ /* 0x000fc40000000096 */
[----:B------:R-:W-:Y:S01]  /*1bf0*/  PRMT R164, RZ, 0x7610, R164 ;  /* 0x00007610ffa47816 */ /* 0x000fe200000000a4 */
[----:B------:R-:W-:Y:S01]  /*1c00*/  USHF.R.S32.HI UR14, URZ, 0x1f, UR5 ;  /* 0x0000001fff0e7899 */ /* 0x000fe20008011405 */
[----:B------:R-:W-:Y:S02]  /*1c10*/  IADD3.X R45, PT, PT, R9, UR15, RZ, P5, !PT ;  /* 0x0000000f092d7c10 */ /* 0x000fe4000affe4ff */
[----:B------:R-:W-:Y:S01]  /*1c20*/  SHF.R.U32.HI R47, RZ, 0x5, R130 ;  /* 0x00000005ff2f7819 */ /* 0x000fe20000011682 */
[----:B------:R-:W2:Y:S01]  /*1c30*/  @!P6 LDG.E.U8 R150, desc[UR24][R42.64] ;  /* 0x000000182a96e981 */ /* 0x000ea2000c1e1100 */
[----:B------:R-:W-:-:S03]  /*1c40*/  IADD3 R46, P5, PT, R6, UR5, RZ ;  /* 0x00000005062e7c10 */ /* 0x000fc6000ffbe0ff */
[----:B------:R-:W2:Y:S01]  /*1c50*/  @!P6 LDG.E.U8 R164, desc[UR24][R44.64] ;  /* 0x000000182ca4e981 */ /* 0x000ea2000c1e1100 */
[----:B------:R-:W-:Y:S01]  /*1c60*/  LOP3.LUT P6, RZ, R47, 0x1, RZ, 0xc0, !PT ;  /* 0x000000012fff7812 */ /* 0x000fe200078cc0ff */
[----:B------:R-:W-:Y:S01]  /*1c70*/  UIMAD UR6, UR8, 0x1a, URZ ;  /* 0x0000001a080678a4 */ /* 0x000fe2000f8e02ff */
[----:B------:R-:W-:Y:S02]  /*1c80*/  IADD3.X R47, PT, PT, R7, UR14, RZ, P5, !PT ;  /* 0x0000000e072f7c10 */ /* 0x000fe4000affe4ff */
[----:B------:R-:W-:Y:S01]  /*1c90*/  IADD3 R48, P5, PT, R8, UR5, RZ ;  /* 0x0000000508307c10 */ /* 0x000fe2000ffbe0ff */
[----:B------:R-:W-:Y:S01]  /*1ca0*/  USHF.R.S32.HI UR15, URZ, 0x1f, UR6 ;  /* 0x0000001fff0f7899 */ /* 0x000fe20008011406 */
[----:B------:R-:W-:Y:S02]  /*1cb0*/  PRMT R166, RZ, 0x7610, R166 ;  /* 0x00007610ffa67816 */ /* 0x000fe400000000a6 */
[----:B------:R-:W-:Y:S01]  /*1cc0*/  PRMT R162, RZ, 0x7610, R162 ;  /* 0x00007610ffa27816 */ /* 0x000fe200000000a2 */
[----:B------:R-:W-:Y:S01]  /*1cd0*/  VIADD R52, R129, 0xfffffff4 ;  /* 0xfffffff481347836 */ /* 0x000fe20000000000 */
[----:B------:R-:W-:-:S02]  /*1ce0*/  IADD3.X R49, PT, PT, R9, UR14, RZ, P5, !PT ;  /* 0x0000000e09317c10 */ /* 0x000fc4000affe4ff */
[----:B------:R-:W-:Y:S01]  /*1cf0*/  IADD3 R50, P5, PT, R6, UR6, RZ ;  /* 0x0000000606327c10 */ /* 0x000fe2000ffbe0ff */
[----:B------:R-:W2:Y:S01]  /*1d00*/  @P3 LDG.E.U8 R166, desc[UR24][R46.64] ;  /* 0x000000182ea63981 */ /* 0x000ea2000c1e1100 */
[----:B------:R-:W-:Y:S02]  /*1d10*/  UIMAD UR5, UR8, 0x3, URZ ;  /* 0x00000003080578a4 */ /* 0x000fe4000f8e02ff */
[----:B------:R-:W-:Y:S01]  /*1d20*/  IADD3.X R51, PT, PT, R7, UR15, RZ, P5, !PT ;  /* 0x0000000f07337c10 */ /* 0x000fe2000affe4ff */
[----:B------:R-:W2:Y:S01]  /*1d30*/  @P3 LDG.E.U8 R162, desc[UR24][R48.64] ;  /* 0x0000001830a23981 */ /* 0x000ea2000c1e1100 */
[----:B------:R-:W-:Y:S02]  /*1d40*/  ISETP.GE.U32.AND P3, PT, R52, 0x7fffffd5, PT ;  /* 0x7fffffd53400780c */ /* 0x000fe40003f66070 */
[----:B------:R-:W-:Y:S02]  /*1d50*/  IADD3 R52, P5, PT, R8, UR6, RZ ;  /* 0x0000000608347c10 */ /* 0x000fe4000ffbe0ff */
[----:B------:R-:W-:-:S02]  /*1d60*/  PRMT R170, RZ, 0x7610, R170 ;  /* 0x00007610ffaa7816 */ /* 0x000fc400000000aa */
        /* <DEDUP_REMOVED lines=42> */
[----:B------:R-:W-:Y:S02]  /*2010*/  USHF.L.U32 UR5, UR8, 0x2, URZ ;  /* 0x0000000208057899 */ /* 0x000fe400080006ff */
        /* <DEDUP_REMOVED lines=46> */
[----:B------:R-:W5:Y:S01]  /*2300*/  @P5 LDG.E.U8 R126, desc[UR24][R78.64] ;  /* 0x000000184e7e5981 */ /* 0x000f62000c1e1100 */
[----:B------:R-:W-:Y:S02]  /*2310*/  UIMAD UR5, UR8, 0x5, URZ ;  /* 0x00000005080578a4 */ /* 0x000fe4000f8e02ff */
[----:B------:R-:W-:Y:S01]  /*2320*/  IADD3.X R83, PT, PT, R7, UR15, RZ, P6, !PT ;  /* 0x0000000f07537c10 */ /* 0x000fe2000b7fe4ff */
[----:B------:R-:W5:Y:S01]  /*2330*/  @P5 LDG.E.U8 R152, desc[UR24][R80.64] ;  /* 0x0000001850985981 */ /* 0x000f62000c1e1100 */
        /* <DEDUP_REMOVED lines=8> */
[----:B------:R-:W5:Y:S01]  /*23c0*/  @P0 LDG.E.U8 R176, desc[UR24][R82.64] ;  /* 0x0000001852b00981 */ /* 0x000f62000c1e1100 */
[----:B------:R-:W-:-:S03]  /*23d0*/  UIMAD UR6, UR8, 0xd, URZ ;  /* 0x0000000d080678a4 */ /* 0x000fc6000f8e02ff */
[----:B------:R-:W5:Y:S01]  /*23e0*/  @P0 LDG.E.U8 R178, desc[UR24][R84.64] ;  /* 0x0000001854b20981 */ /* 0x000f62000c1e1100 */
        /* <DEDUP_REMOVED lines=8> */
[----:B------:R-:W5:Y:S01]  /*2470*/  @!P3 LDG.E.U8 R195, desc[UR24][R86.64] ;  /* 0x0000001856c3b981 */ /* 0x000f62000c1e1100 */
[----:B------:R-:W-:Y:S02]  /*2480*/  SHF.R.U32.HI R92, RZ, 0xa, R130 ;  /* 0x0000000aff5c7819 */ /* 0x000fe40000011682 */
[----:B------:R-:W-:Y:S01]  /*2490*/  IADD3.X R91, PT, PT, R7, UR15, RZ, P6, !PT ;  /* 0x0000000f075b7c10 */ /* 0x000fe2000b7fe4ff */
[----:B------:R-:W5:Y:S01]  /*24a0*/  @!P3 LDG.E.U8 R193, desc[UR24][R88.64] ;  /* 0x0000001858c1b981 */ /* 0x000f62000c1e1100 */
        /* <DEDUP_REMOVED lines=8> */
[----:B------:R-:W5:Y:S01]  /*2530*/  @!P5 LDG.E.U8 R197, desc[UR24][R90.64] ;  /* 0x000000185ac5d981 */ /* 0x000f62000c1e1100 */
[----:B------:R-:W-:-:S03]  /*2540*/  IADD3 R94, P6, PT, R6, UR5, RZ ;  /* 0x00000005065e7c10 */ /* 0x000fc6000ffde0ff */
[----:B------:R-:W5:Y:S01]  /*2550*/  @!P5 LDG.E.U8 R199, desc[UR24][R92.64] ;  /* 0x000000185cc7d981 */ /* 0x000f62000c1e1100 */
        /* <DEDUP_REMOVED lines=18> */
[----:B------:R-:W-:Y:S01]  /*2680*/  USHF.R.S32.HI UR6, URZ, 0x1f, UR5 ;  /* 0x0000001fff067899 */ /* 0x000fe20008011405 */
[----:B------:R-:W-:Y:S02]  /*2690*/  IADD3.X R101, PT, PT, R9, UR15, RZ, P6, !PT ;  /* 0x0000000f09657c10 */ /* 0x000fe4000b7fe4ff */
[----:B------:R-:W-:Y:S01]  /*26a0*/  SHF.R.U32.HI R103, RZ, 0x9, R130 ;  /* 0x00000009ff677819 */ /* 0x000fe20000011682 */
[----:B------:R-:W5:Y:S01]  /*26b0*/  @P5 LDG.E.U8 R205, desc[UR24][R98.64] ;  /* 0x0000001862cd5981 */ /* 0x000f62000c1e1100 */
[----:B------:R-:W-:-:S03]  /*26c0*/  IADD3 R102, P6, PT, R6, UR5, RZ ;  /* 0x0000000506667c10 */ /* 0x000fc6000ffde0ff */
[----:B------:R-:W5:Y:S01]  /*26d0*/  @P5 LDG.E.U8 R207, desc[UR24][R100.64] ;  /* 0x0000001864cf5981 */ /* 0x000f62000c1e1100 */
[----:B------:R-:W-:Y:S02]  /*26e0*/  LOP3.LUT P5, RZ, R103, 0x1, RZ, 0xc0, !PT ;  /* 0x0000000167ff7812 */ /* 0x000fe400078ac0ff */
[----:B------:R-:W-:Y:S02]  /*26f0*/  IADD3.X R103, PT, PT, R7, UR6, RZ, P6, !PT ;  /* 0x0000000607677c10 */ /* 0x000fe4000b7fe4ff */
[----:B------:R-:W-:Y:S01]  /*2700*/  IADD3 R104, P6, PT, R8, UR5, RZ ;  /* 0x0000000508687c10 */ /* 0x000fe2000ffde0ff */
[----:B------:R-:W-:Y:S01]  /*2710*/  UIMAD UR5, UR8, 0xe, URZ ;  /* 0x0000000e080578a4 */ /* 0x000fe2000f8e02ff */
[----:B------:R-:W-:Y:S02]  /*2720*/  PRMT R182, RZ, 0x7610, R182 ;  /* 0x00007610ffb67816 */ /* 0x000fe400000000b6 */
[----:B------:R-:W-:Y:S02]  /*2730*/  PRMT R180, RZ, 0x7610, R180 ;  /* 0x00007610ffb47816 */ /* 0x000fe400000000b4 */
[----:B------:R-:W-:Y:S01]  /*2740*/  IADD3.X R105, PT, PT, R9, UR6, RZ, P6, !PT ;  /* 0x0000000609697c10 */ /* 0x000fe2000b7fe4ff */
[----:B------:R-:W-:Y:S01]  /*2750*/  USHF.R.S32.HI UR14, URZ, 0x1f, UR5 ;  /* 0x0000001fff0e7899 */ /* 0x000fe20008011405 */
[----:B------:R-:W5:Y:S01]  /*2760*/  @!P0 LDG.E.U8 R182, desc[UR24][R102.64] ;  /* 0x0000001866b68981 */ /* 0x000f62000c1e1100 */
[----:B------:R-:W-:-:S03]  /*2770*/  IADD3 R106, P6, PT, R6, UR5, RZ ;  /* 0x00000005066a7c10 */ /* 0x000fc6000ffde0ff */
[----:B------:R-:W5:Y:S01]  /*2780*/  @!P0 LDG.E.U8 R180, desc[UR24][R104.64] ;  /* 0x0000001868b48981 */ /* 0x000f62000c1e1100 */
[----:B------:R-:W-:Y:S01]  /*2790*/  IADD3 R108, P0, PT, R8, UR5, RZ ;  /* 0x00000005086c7c10 */ /* 0x000fe2000ff1e0ff */
[----:B------:R-:W-:Y:S01]  /*27a0*/  UIMAD UR6, UR8, 0x16, URZ ;  /* 0x00000016080678a4 */ /* 0x000fe2000f8e02ff */
[----:B------:R-:W-:Y:S02]  /*27b0*/  PRMT R188, RZ, 0x7610, R188 ;  /* 0x00007610ffbc7816 */ /* 0x000fe400000000bc */
[----:B------:R-:W-:Y:S02]  /*27c0*/  PRMT R186, RZ, 0x7610, R186 ;  /* 0x00007610ffba7816 */ /* 0x000fe400000000ba */
[----:B------:R-:W-:Y:S02]  /*27d0*/  IADD3.X R107, PT, PT, R7, UR14, RZ, P6, !PT ;  /* 0x0000000e076b7c10 */ /* 0x000fe4000b7fe4ff */
[----:B------:R-:W-:Y:S01]  /*27e0*/  IADD3.X R109, PT, PT, R9, UR14, RZ, P0, !PT ;  /* 0x0000000e096d7c10 */ /* 0x000fe200087fe4ff */
[----:B------:R-:W-:Y:S01]  /*27f0*/  USHF.R.S32.HI UR15, URZ, 0x1f, UR6 ;  /* 0x0000001fff0f7899 */ /* 0x000fe20008011406 */
[----:B------:R-:W-:Y:S01]  /*2800*/  SHF.R.U32.HI R111, RZ, 0x1, R130 ;  /* 0x00000001ff6f7819 */ /* 0x000fe20000011682 */
[----:B------:R-:W5:Y:S01]  /*2810*/  @!P3 LDG.E.U8 R188, desc[UR24][R106.64] ;  /* 0x000000186abcb981 */ /* 0x000f62000c1e1100 */
[----:B------:R-:W-:Y:S01]  /*2820*/  IADD3 R110, P6, PT, R6, UR6, RZ ;  /* 0x00000006066e7c10 */ /* 0x000fe2000ffde0ff */
[----:B------:R-:W-:-:S02]  /*2830*/  UIMAD UR5, UR8, 0x7, URZ ;  /* 0x00000007080578a4 */ /* 0x000fc4000f8e02ff */
[----:B------:R-:W5:Y:S01]  /*2840*/  @!P3 LDG.E.U8 R186, desc[UR24][R108.64] ;  /* 0x000000186cbab981 */ /* 0x000f62000c1e1100 */
[----:B------:R-:W-:Y:S02]  /*2850*/  IADD3 R114, P3, PT, R8, UR6, RZ ;  /* 0x0000000608727c10 */ /* 0x000fe4000ff7e0ff */
[----:B------:R-:W-:Y:S01]  /*2860*/  LOP3.LUT P0, RZ, R111, 0x1, RZ, 0xc0, !PT ;  /* 0x000000016fff7812 */ /* 0x000fe2000780c0ff */
[----:B------:R-:W-:Y:S01]  /*2870*/  UIMAD UR14, UR8, 0x1e, URZ ;  /* 0x0000001e080e78a4 */ /* 0x000fe2000f8e02ff */
[----:B------:R-:W-:Y:S02]  /*2880*/  IADD3.X R111, PT, PT, R7, UR15, RZ, P6, !PT ;  /* 0x0000000f076f7c10 */ /* 0x000fe4000b7fe4ff */
[----:B------:R-:W-:Y:S01]  /*2890*/  IADD3.X R115, PT, PT, R9, UR15, RZ, P3, !PT ;  /* 0x0000000f09737c10 */ /* 0x000fe20009ffe4ff */
[----:B------:R-:W-:Y:S01]  /*28a0*/  USHF.R.S32.HI UR15, URZ, 0x1f, UR5 ;  /* 0x0000001fff0f7899 */ /* 0x000fe20008011405 */
[----:B------:R-:W-:Y:S02]  /*28b0*/  LOP3.LUT R112, R112, 0x1f, RZ, 0xc0, !PT ;  /* 0x0000001f70707812 */ /* 0x000fe400078ec0ff */
[----:B------:R-:W-:-:S02]  /*28c0*/  PRMT R184, RZ, 0x7610, R184 ;  /* 0x00007610ffb87816 */ /* 0x000fc400000000b8 */
[----:B------:R-:W-:Y:S02]  /*28d0*/  PRMT R190, RZ, 0x7610, R190 ;  /* 0x00007610ffbe7816 */ /* 0x000fe400000000be */
[C---:B------:R-:W-:Y:S01]  /*28e0*/  IADD3 R118, P6, PT, R6.reuse, UR5, RZ ;  /* 0x0000000506767c10 */ /* 0x040fe2000ffde0ff */
[----:B------:R-:W-:Y:S01]  /*28f0*/  USHF.R.S32.HI UR6, URZ, 0x1f, UR14 ;  /* 0x0000001fff067899 */ /* 0x000fe2000801140e */
[----:B------:R-:W-:Y:S01]  /*2900*/  VIADD R117, R129, 0xfffffff8 ;  /* 0xfffffff881757836 */ /* 0x000fe20000000000 */
[----:B------:R-:W-:Y:S01]  /*2910*/  IADD3 R116, P3, PT, R6, UR14, RZ ;  /* 0x0000000e06747c10 */ /* 0x000fe2000ff7e0ff */
[----:B------:R-:W-:Y:S01]  /*2920*/  IMAD R113, R112, UR9, RZ ;  /* 0x0000000970717c24 */ /* 0x000fe2000f8e02ff */
[----:B------:R-:W-:Y:S01]  /*2930*/  IADD3.X R119, PT, PT, R7, UR15, RZ, P6, !PT ;  /* 0x0000000f07777c10 */ /* 0x000fe2000b7fe4ff */
[----:B------:R-:W5:Y:S01]  /*2940*/  @P5 LDG.E.U8 R184, desc[UR24][R110.64] ;  /* 0x000000186eb85981 */ /* 0x000f62000c1e1100 */
[----:B------:R-:W-:Y:S01]  /*2950*/  IADD3 R120, P6, PT, R8, UR14, RZ ;  /* 0x0000000e08787c10 */ /* 0x000fe2000ffde0ff */
[----:B------:R-:W-:Y:S01]  /*2960*/  VIADD R122, R129, 0xfffffff0 ;  /* 0xfffffff0817a7836 */ /* 0x000fe20000000000 */
[----:B------:R-:W-:Y:S01]  /*2970*/  PRMT R192, RZ, 0x7610, R192 ;  /* 0x00007610ffc07816 */ /* 0x000fe200000000c0 */
[----:B------:R-:W5:Y:S01]  /*2980*/  @P5 LDG.E.U8 R190, desc[UR24][R114.64] ;  /* 0x0000001872be5981 */ /* 0x000f62000c1e1100 */
[----:B------:R-:W-:Y:S01]  /*2990*/  ISETP.GE.U32.AND P5, PT, R117, 0x7fffffd9, PT ;  /* 0x7fffffd97500780c */ /* 0x000fe20003fa6070 */
[----:B------:R-:W0:Y:S01]  /*29a0*/  LDCU UR14, c[0x0][0x3b0] ;  /* 0x00007600ff0e77ac */ /* 0x000e220008000800 */
[----:B------:R-:W-:-:S02]  /*29b0*/  IADD3.X R117, PT, PT, R7, UR6, RZ, P3, !PT ;  /* 0x0000000607757c10 */ /* 0x000fc40009ffe4ff */
[----:B------:R-:W-:Y:S02]  /*29c0*/  PRMT R194, RZ, 0x7610, R194 ;  /* 0x00007610ffc27816 */ /* 0x000fe400000000c2 */
[----:B------:R-:W-:Y:S01]  /*29d0*/  IADD3 R136, P3, PT, R113, UR18, RZ ;  /* 0x0000001271887c10 */ /* 0x000fe2000ff7e0ff */
[----:B------:R-:W5:Y:S01]  /*29e0*/  @P0 LDG.E.U8 R192, desc[UR24][R116.64] ;  /* 0x0000001874c00981 */ /* 0x000f62000c1e1100 */
[----:B------:R-:W-:Y:S02]  /*29f0*/  IADD3.X R121, PT, PT, R9, UR6, RZ, P6, !PT ;  /* 0x0000000609797c10 */ /* 0x000fe4000b7fe4ff */
[----:B------:R-:W-:Y:S02]  /*2a00*/  LEA.HI.X.SX32 R140, R113, UR19, 0x1, P3 ;  /* 0x00000013718c7c11 */ /* 0x000fe400098f0eff */
[----:B------:R-:W-:Y:S01]  /*2a10*/  ISETP.GE.U32.AND P3, PT, R122, 0x7fffffd1, PT ;  /* 0x7fffffd17a00780c */ /* 0x000fe20003f66070 */
[----:B------:R-:W5:Y:S01]  /*2a20*/  @P0 LDG.E.U8 R194, desc[UR24][R120.64] ;  /* 0x0000001878c20981 */ /* 0x000f62000c1e1100 */
[----:B------:R-:W-:Y:S01]  /*2a30*/  IADD3 R122, P0, PT, R8, UR5, RZ ;  /* 0x00000005087a7c10 */ /* 0x000fe2000ff1e0ff */
[----:B------:R-:W-:Y:S01]  /*2a40*/  UIMAD UR6, UR8, 0xf, URZ ;  /* 0x0000000f080678a4 */ /* 0x000fe2000f8e02ff */
[----:B------:R-:W-:Y:S01]  /*2a50*/  PRMT R209, RZ, 0x7610, R209 ;  /* 0x00007610ffd17816 */ /* 0x000fe200000000d1 */
[----:B------:R-:W-:Y:S01]  /*2a60*/  VIADD R113, R129, 0x1f ;  /* 0x0000001f81717836 */ /* 0x000fe20000000000 */
[----:B------:R-:W-:-:S02]  /*2a70*/  PRMT R211, RZ, 0x7610, R211 ;  /* 0x00007610ffd37816 */ /* 0x000fc400000000d3 */
[----:B------:R-:W-:Y:S01]  /*2a80*/  IADD3.X R123, PT, PT, R9, UR15, RZ, P0, !PT ;  /* 0x0000000f097b7c10 */ /* 0x000fe200087fe4ff */
[----:B------:R-:W-:Y:S01]  /*2a90*/  USHF.R.S32.HI UR5, URZ, 0x1f, UR6 ;  /* 0x0000001fff057899 */ /* 0x000fe20008011406 */
[----:B------:R-:W5:Y:S01]  /*2aa0*/  @!P5 LDG.E.U8 R209, desc[UR24][R118.64] ;  /* 0x0000001876d1d981 */ /* 0x000f62000c1e1100 */
[----:B------:R-:W-:Y:S02]  /*2ab0*/  ISETP.GT.AND P0, PT, R113, 0x1f, PT ;  /* 0x0000001f7100780c */ /* 0x000fe40003f04270 */
[----:B------:R-:W-:Y:S01]  /*2ac0*/  IADD3 R124, P6, PT, R6, UR6, RZ ;  /* 0x00000006067c7c10 */ /* 0x000fe2000ffde0ff */
[----:B------:R-:W5:Y:S01]  /*2ad0*/  @!P5 LDG.E.U8 R211, desc[UR24][R122.64] ;  /* 0x000000187ad3d981 */ /* 0x000f62000c1e1100 */
[----:B------:R-:W-:Y:S02]  /*2ae0*/  IADD3 R128, P5, PT, R8, UR6, RZ ;  /* 0x0000000608807c10 */ /* 0x000fe4000ffbe0ff */
[----:B------:R-:W-:Y:S02]  /*2af0*/  ISETP.LT.AND P0, PT, R112, R129, P0 ;  /* 0x000000817000720c */ /* 0x000fe40000701270 */
[----:B------:R-:W-:-:S02]  /*2b00*/  PRMT R213, RZ, 0x7610, R213 ;  /* 0x00007610ffd57816 */ /* 0x000fc400000000d5 */
[----:B------:R-:W-:Y:S01]  /*2b10*/  PRMT R215, RZ, 0x7610, R215 ;  /* 0x00007610ffd77816 */ /* 0x000fe200000000d7 */
[----:B0-----:R-:W-:Y:S01]  /*2b20*/  IMAD R134, R134, UR14, RZ ;  /* 0x0000000e86867c24 */ /* 0x001fe2000f8e02ff */
[----:B------:R-:W-:Y:S02]  /*2b30*/  IADD3.X R125, PT, PT, R7, UR5, RZ, P6, !PT ;  /* 0x00000005077d7c10 */ /* 0x000fe4000b7fe4ff */
[----:B------:R-:W-:Y:S02]  /*2b40*/  IADD3.X R129, PT, PT, R9, UR5, RZ, P5, !PT ;  /* 0x0000000509817c10 */ /* 0x000fe4000affe4ff */
[----:B------:R-:W-:Y:S01]  /*2b50*/  SHF.R.U32.HI R130, RZ, 0x8, R130 ;  /* 0x00000008ff827819 */ /* 0x000fe20000011682 */
[----:B------:R-:W5:Y:S01]  /*2b60*/  @!P3 LDG.E.U8 R213, desc[UR24][R124.64] ;  /* 0x000000187cd5b981 */ /* 0x000f62000c1e1100 */
[----:B------:R-:W-:Y:S02]  /*2b70*/  IMAD R135, R132, UR14, RZ ;  /* 0x0000000e84877c24 */ /* 0x000fe4000f8e02ff */
[----:B------:R-:W-:Y:S01]  /*2b80*/  LOP3.LUT P5, RZ, R130, 0x1, RZ, 0xc0, !PT ;  /* 0x0000000182ff7812 */ /* 0x000fe200078ac0ff */
[----:B------:R-:W5:Y:S01]  /*2b90*/  @!P3 LDG.E.U8 R215, desc[UR24][R128.64] ;  /* 0x0000001880d7b981 */ /* 0x000f62000c1e1100 */
[----:B------:R-:W-:Y:S01]  /*2ba0*/  IMAD R137, R133, UR14, RZ ;  /* 0x0000000e85897c24 */ /* 0x000fe2000f8e02ff */
[-C--:B------:R-:W-:Y:S01]  /*2bb0*/  IADD3 R130, P3, PT, R134, R136.reuse, RZ ;  /* 0x0000008886827210 */ /* 0x080fe20007f7e0ff */
[----:B------:R-:W-:Y:S01]  /*2bc0*/  IMAD R139, R131, UR14, RZ ;  /* 0x0000000e838b7c24 */ /* 0x000fe2000f8e02ff */
[----:B------:R-:W-:Y:S01]  /*2bd0*/  UIMAD UR5, UR8, 0x17, URZ ;  /* 0x00000017080578a4 */ /* 0x000fe2000f8e02ff */
[----:B------:R-:W-:-:S02]  /*2be0*/  IADD3 R132, P6, PT, R135, R136, RZ ;  /* 0x0000008887847210 */ /* 0x000fc40007fde0ff */
[----:B------:R-:W-:Y:S02]  /*2bf0*/  LEA.HI.X.SX32 R131, R134, R140, 0x1, P3 ;  /* 0x0000008c86837211 */ /* 0x000fe400018f0eff */
[----:B------:R-:W-:Y:S01]  /*2c00*/  IADD3 R134, P3, PT, R137, R136, RZ ;  /* 0x0000008889867210 */ /* 0x000fe20007f7e0ff */
[----:B------:R-:W-:Y:S01]  /*2c10*/  USHF.R.S32.HI UR14, URZ, 0x1f, UR5 ;  /* 0x0000001fff0e7899 */ /* 0x000fe20008011405 */
[----:B------:R-:W-:Y:S01]  /*2c20*/  LEA.HI.X.SX32 R133, R135, R140, 0x1, P6 ;  /* 0x0000008c87857211 */ /* 0x000fe200030f0eff */
[----:B------:R-:W-:Y:S01]  /*2c30*/  UIMAD UR6, UR8, 0x1f, URZ ;  /* 0x0000001f080678a4 */ /* 0x000fe2000f8e02ff */
[----:B------:R-:W-:Y:S02]  /*2c40*/  IADD3 R136, P6, PT, R139, R136, RZ ;  /* 0x000000888b887210 */ /* 0x000fe40007fde0ff */
[-C--:B------:R-:W-:Y:S02]  /*2c50*/  LEA.HI.X.SX32 R135, R137, R140.reuse, 0x1, P3 ;  /* 0x0000008c89877211 */ /* 0x080fe400018f0eff */
[----:B------:R-:W-:Y:S01]  /*2c60*/  IADD3 R138, P3, PT, R6, UR5, RZ ;  /* 0x00000005068a7c10 */ /* 0x000fe2000ff7e0ff */
[----:B------:R-:W-:Y:S01]  /*2c70*/  USHF.R.S32.HI UR15, URZ, 0x1f, UR6 ;  /* 0x0000001fff0f7899 */ /* 0x000fe20008011406 */
[----:B------:R-:W-:-:S02]  /*2c80*/  LEA.HI.X.SX32 R137, R139, R140, 0x1, P6 ;  /* 0x0000008c8b897211 */ /* 0x000fc400030f0eff */
[----:B------:R-:W-:Y:S02]  /*2c90*/  IADD3.X R139, PT, PT, R7, UR14, RZ, P3, !PT ;  /* 0x0000000e078b7c10 */ /* 0x000fe40009ffe4ff */
[----:B------:R-:W-:-:S04]  /*2ca0*/  IADD3 R140, P3, PT, R6, UR6, RZ ;  /* 0x00000006068c7c10 */ /* 0x000fc8000ff7e0ff */
[----:B------:R-:W-:Y:S02]  /*2cb0*/  IADD3.X R141, PT, PT, R7, UR15, RZ, P3, !PT ;  /* 0x0000000f078d7c10 */ /* 0x000fe40009ffe4ff */
[----:B------:R-:W-:-:S04]  /*2cc0*/  IADD3 R142, P3, PT, R8, UR5, RZ ;  /* 0x00000005088e7c10 */ /* 0x000fc8000ff7e0ff */
[----:B------:R-:W-:Y:S02]  /*2cd0*/  IADD3.X R143, PT, PT, R9, UR14, RZ, P3, !PT ;  /* 0x0000000e098f7c10 */ /* 0x000fe40009ffe4ff */
[----:B------:R-:W-:Y:S02]  /*2ce0*/  IADD3 R144, P3, PT, R8, UR6, RZ ;  /* 0x0000000608907c10 */ /* 0x000fe4000ff7e0ff */
[----:B------:R-:W-:Y:S02]  /*2cf0*/  PRMT R217, RZ, 0x7610, R217 ;  /* 0x00007610ffd97816 */ /* 0x000fe400000000d9 */
[----:B------:R-:W-:Y:S02]  /*2d00*/  PRMT R221, RZ, 0x7610, R221 ;  /* 0x00007610ffdd7816 */ /* 0x000fe400000000dd */
[----:B------:R-:W-:Y:S02]  /*2d10*/  PRMT R219, RZ, 0x7610, R219 ;  /* 0x00007610ffdb7816 */ /* 0x000fe400000000db */
[----:B------:R-:W-:Y:S01]  /*2d20*/  PRMT R223, RZ, 0x7610, R223 ;  /* 0x00007610ffdf7816 */ /* 0x000fe200000000df */
[----:B------:R-:W5:Y:S01]  /*2d30*/  @P5 LDG.E.U8 R217, desc[UR24][R138.64] ;  /* 0x000000188ad95981 */ /* 0x000f62000c1e1100 */
[----:B------:R-:W-:-:S02]  /*2d40*/  PRMT R225, RZ, 0x7610, R225 ;  /* 0x00007610ffe17816 */ /* 0x000fc400000000e1 */
[----:B------:R-:W-:Y:S01]  /*2d50*/  IADD3.X R145, PT, PT, R9, UR15, RZ, P3, !PT ;  /* 0x0000000f09917c10 */ /* 0x000fe20009ffe4ff */
[----:B------:R-:W5:Y:S01]  /*2d60*/  @!P1 LDG.E.U8 R221, desc[UR24][R140.64] ;  /* 0x000000188cdd9981 */ /* 0x000f62000c1e1100 */
[----:B------:R-:W-:Y:S02]  /*2d70*/  PRMT R229, RZ, 0x7610, R229 ;  /* 0x00007610ffe57816 */ /* 0x000fe400000000e5 */
[----:B------:R-:W-:Y:S01]  /*2d80*/  PRMT R227, RZ, 0x7610, R227 ;  /* 0x00007610ffe37816 */ /* 0x000fe200000000e3 */
[----:B------:R-:W5:Y:S01]  /*2d90*/  @P5 LDG.E.U8 R219, desc[UR24][R142.64] ;  /* 0x000000188edb5981 */ /* 0x000f62000c1e1100 */
[----:B------:R-:W-:-:S03]  /*2da0*/  PRMT R231, RZ, 0x7610, R231 ;  /* 0x00007610ffe77816 */ /* 0x000fc600000000e7 */
[----:B------:R-:W5:Y:S04]  /*2db0*/  @!P1 LDG.E.U8 R223, desc[UR24][R144.64] ;  /* 0x0000001890df9981 */ /* 0x000f68000c1e1100 */
[----:B------:R-:W5:Y:S04]  /*2dc0*/  @P0 LDG.E.U8 R225, desc[UR24][R130.64] ;  /* 0x0000001882e10981 */ /* 0x000f68000c1e1100 */
[----:B------:R-:W5:Y:S04]  /*2dd0*/  @P0 LDG.E.U8 R229, desc[UR24][R134.64] ;  /* 0x0000001886e50981 */ /* 0x000f68000c1e1100 */
[----:B------:R-:W5:Y:S04]  /*2de0*/  @P0 LDG.E.U8 R227, desc[UR24][R132.64] ;  /* 0x0000001884e30981 */ /* 0x000f68000c1e1100 */
[----:B------:R-:W5:Y:S01]  /*2df0*/  @P0 LDG.E.U8 R231, desc[UR24][R136.64] ;  /* 0x0000001888e70981 */ /* 0x000f62000c1e1100 */
[----:B------:R-:W-:-:S04]  /*2e00*/  @!UP0 UIADD3 UR4, UPT, UPT, -UR4, 0x100000, URZ ;  /* 0x0010000004048890 */ /* 0x000fc8000fffe1ff */
[----:B------:R-:W-:Y:S02]  /*2e10*/  @!UP0 USHF.L.U32 UR5, UR4, 0xb, URZ ;  /* 0x0000000b04058899 */ /* 0x000fe400080006ff */
[----:B------:R-:W-:Y:S01]  /*2e20*/  @!UP0 USHF.L.U32 UR4, UR4, 0x1, URZ ;  /* 0x0000000104048899 */ /* 0x000fe200080006ff */
[----:B------:R-:W-:Y:S01]  /*2e30*/  VOTEU.ALL UP0, P2 ;  /* 0x0000000000ff7886 */ /* 0x000fe20001000000 */
[C---:B------:R-:W-:Y:S02]  /*2e40*/  LOP3.LUT R146, R4.reuse, 0x10, RZ, 0x3c, !PT ;  /* 0x0000001004927812 */ /* 0x040fe400078e3cff */
[----:B------:R-:W-:-:S08]  /*2e50*/  LOP3.LUT R148, R4, 0x30, RZ, 0x3c, !PT ;  /* 0x0000003004947812 */ /* 0x000fd000078e3cff */
[----:B------:R0:W1:Y:S01]  /*2e60*/  @!UP0 SYNCS.EXCH.64 URZ, [UR11+0x4408], UR4 ;  /* 0x004408040bff85b2 */ /* 0x0000620008000100 */
[----:B----4-:R4:W-:Y:S04]  /*2e70*/  STS.U8 [R4+UR11+0x400], R147 ;  /* 0x0004009304007988 */ /* 0x0109e8000800000b */
[----:B--2---:R-:W-:Y:S04]  /*2e80*/  STS.U8 [R4+UR11], R189 ;  /* 0x000000bd04007988 */ /* 0x004fe8000800000b */
[----:B---3--:R-:W-:Y:S01]  /*2e90*/  STS.U8 [R4+UR11+0x1000], R191 ;  /* 0x001000bf04007988 */ /* 0x008fe2000800000b */
[----:B----4-:R-:W-:-:S03]  /*2ea0*/  LOP3.LUT R147, R4, 0x20, RZ, 0x3c, !PT ;  /* 0x0000002004937812 */ /* 0x010fc600078e3cff */
[----:B-----5:R-:W-:Y:S04]  /*2eb0*/  STS.U8 [R4+UR11+0x1400], R187 ;  /* 0x001400bb04007988 */ /* 0x020fe8000800000b */
[----:B------:R-:W-:Y:S04]  /*2ec0*/  STS.U8 [R4+UR11+0x800], R183 ;  /* 0x000800b704007988 */ /* 0x000fe8000800000b */
[----:B------:R-:W-:Y:S04]  /*2ed0*/  STS.U8 [R4+UR11+0x1800], R181 ;  /* 0x001800b504007988 */ /* 0x000fe8000800000b */
[----:B------:R-:W-:Y:S04]  /*2ee0*/  STS.U8 [R4+UR11+0xc00], R171 ;  /* 0x000c00ab04007988 */ /* 0x000fe8000800000b */
[----:B------:R-:W-:Y:S04]  /*2ef0*/  STS.U8 [R4+UR11+0x1c00], R179 ;  /* 0x001c00b304007988 */ /* 0x000fe8000800000b */
[----:B------:R2:W-:Y:S04]  /*2f00*/  STS.U8 [R146+UR11+0xc80], R149 ;  /* 0x000c809592007988 */ /* 0x0005e8000800000b */
[----:B------:R-:W-:Y:S04]  /*2f10*/  STS.U8 [R146+UR11+0x80], R177 ;  /* 0x000080b192007988 */ /* 0x000fe8000800000b */
[----:B------:R-:W-:Y:S01]  /*2f20*/  STS.U8 [R146+UR11+0x1080], R185 ;  /* 0x001080b992007988 */ /* 0x000fe2000800000b */
[----:B--2---:R-:W-:-:S03]  /*2f30*/  LOP3.LUT R149, R4, 0x40, RZ, 0x3c, !PT ;  /* 0x0000004004957812 */ /* 0x004fc600078e3cff */
[----:B------:R-:W-:Y:S04]  /*2f40*/  STS.U8 [R146+UR11+0x480], R175 ;  /* 0x000480af92007988 */ /* 0x000fe8000800000b */
[----:B------:R-:W-:Y:S04]  /*2f50*/  STS.U8 [R146+UR11+0x1480], R173 ;  /* 0x001480ad92007988 */ /* 0x000fe8000800000b */
[----:B------:R-:W-:Y:S04]  /*2f60*/  STS.U8 [R146+UR11+0x880], R157 ;  /* 0x0008809d92007988 */ /* 0x000fe8000800000b */
        /* <DEDUP_REMOVED lines=19> */
[----:B------:R3:W-:Y:S01]  /*30a0*/  STS.U8 [R149+UR11+0x1a00], R152 ;  /* 0x001a009895007988 */ /* 0x0007e2000800000b */
[----:B--2---:R-:W-:-:S03]  /*30b0*/  LOP3.LUT R151, R4, 0x60, RZ, 0x3c, !PT ;  /* 0x0000006004977812 */ /* 0x004fc600078e3cff */
[----:B------:R0:W-:Y:S04]  /*30c0*/  STS.U8 [R149+UR11+0x200], R154 ;  /* 0x0002009a95007988 */ /* 0x0001e8000800000b */
[----:B------:R0:W-:Y:S01]  /*30d0*/  STS.U8 [R149+UR11+0x1200], R160 ;  /* 0x001200a095007988 */ /* 0x0001e2000800000b */
[----:B---3--:R-:W-:-:S03]  /*30e0*/  LOP3.LUT R152, R4, 0x70, RZ, 0x3c, !PT ;  /* 0x0000007004987812 */ /* 0x008fc600078e3cff */
[----:B------:R0:W-:Y:S04]  /*30f0*/  STS.U8 [R149+UR11+0x600], R158 ;  /* 0x0006009e95007988 */ /* 0x0001e8000800000b */
        /* <DEDUP_REMOVED lines=23> */
[----:B------:R0:W-:Y:S01]  /*3270*/  STS.U8 [R152+UR11+0x1780], R215 ;  /* 0x001780d798007988 */ /* 0x0001e2000800000b */
[----:B------:R-:W-:-:S04]  /*3280*/  ISETP.NE.U32.AND P0, PT, RZ, UR7, PT ;  /* 0x00000007ff007c0c */ /* 0x000fc8000bf05070 */
[C---:B------:R-:W-:Y:S01]  /*3290*/  ISETP.LT.OR P1, PT, R113.reuse, 0x20, P0 ;  /* 0x000000207100780c */ /* 0x040fe20000721670 */
        /* <DEDUP_REMOVED lines=8> */
[----:B-1----:R1:W-:Y:S06]  /*3320*/  MEMBAR.ALL.CTA ;  /* 0x0000000000007992 */ /* 0x0023ec0000008000 */
[----:B-1----:R-:W1:Y:S02]  /*3330*/  FENCE.VIEW.ASYNC.S ;  /* 0x00000000000073c6 */ /* 0x002e640000000000 */
[----:B-1----:R-:W-:Y:S01]  /*3340*/  BAR.SYNC.DEFER_BLOCKING 0x0 ;  /* 0x0000000000007b1d */ /* 0x002fe20000010000 */
[----:B------:R-:W-:-:S05]  /*3350*/  ISETP.GE.AND P3, PT, R113, 0x40, PT ;  /* 0x000000407100780c */ /* 0x000fca0003f66270 */
[----:B------:R-:W-:Y:S08]  /*3360*/  @P1 BRA `(.L_x_6) ;  /* 0x00000000005c1947 */ /* 0x000ff00003800000 */
[----:B0-----:R-:W-:Y:S02]  /*3370*/  UIADD3 UR4, UPT, UPT, UR11, 0x4000, URZ ;  /* 0x000040000b047890 */ /* 0x001fe4000fffe0ff */
[----:B------:R-:W-:Y:S02]  /*3380*/  USHF.R.U32.HI UR6, URZ, 0x4, UR11 ;  /* 0x00000004ff067899 */ /* 0x000fe4000801160b */
[----:B------:R-:W-:Y:S02]  /*3390*/  USHF.R.U32.HI UR4, URZ, 0x4, UR4 ;  /* 0x00000004ff047899 */ /* 0x000fe40008011604 */
[----:B------:R-:W-:Y:S01]  /*33a0*/  USGXT.U32 UR6, UR6, 0xe ;  /* 0x0000000e0606789a */ /* 0x000fe20008000000 */
[----:B------:R-:W-:Y:S01]  /*33b0*/  UMOV UR16, 0x100 ;  /* 0x0000010000107882 */ /* 0x000fe20000000000 */
[----:B------:R-:W-:Y:S01]  /*33c0*/  UMOV UR17, 0x40004040 ;  /* 0x4000404000117882 */ /* 0x000fe20000000000 */
[----:B------:R-:W-:Y:S01]  /*33d0*/  UMOV UR7, URZ ;  /* 0x000000ff00077c82 */ /* 0x000fe20008000000 */
[----:B------:R-:W-:-:S02]  /*33e0*/  USGXT.U32 UR14, UR4, 0xe ;  /* 0x0000000e040e789a */ /* 0x000fc40008000000 */
[----:B------:R-:W-:Y:S02]  /*33f0*/  UIADD3 UR18, UPT, UPT, UR10, 0x10, URZ ;  /* 0x000000100a127890 */ /* 0x000fe4000fffe0ff */
[----:B------:R-:W-:Y:S01]  /*3400*/  UIADD3.64 UR16, UPT, UPT, UR6, UR16, URZ ;  /* 0x0000001006107297 */ /* 0x000fe2000fffe0ff */
[----:B------:R-:W-:Y:S01]  /*3410*/  UMOV UR20, 0x0 ;  /* 0x0000000000147882 */ /* 0x000fe20000000000 */
[----:B------:R-:W-:Y:S01]  /*3420*/  UMOV UR21, 0x8048010 ;  /* 0x0804801000157882 */ /* 0x000fe20000000000 */
[----:B------:R-:W-:Y:S01]  /*3430*/  UMOV UR4, UR13 ;  /* 0x0000000d00047c82 */ /* 0x000fe20008000000 */
[----:B------:R-:W-:Y:S01]  /*3440*/  UMOV UR5, URZ ;  /* 0x000000ff00057c82 */ /* 0x000fe20008000000 */
[----:B------:R-:W-:Y:S01]  /*3450*/  UMOV UR7, 0x40004040 ;  /* 0x4000404000077882 */ /* 0x000fe20000000000 */
[----:B------:R-:W-:Y:S01]  /*3460*/  UMOV UR15, 0xc0004010 ;  /* 0xc0004010000f7882 */ /* 0x000fe20000000000 */
[----:B------:R-:W-:Y:S01]  /*3470*/  UMOV UR22, 0x0 ;  /* 0x0000000000167882 */ /* 0x000fe20000000000 */
[----:B------:R-:W-:Y:S01]  /*3480*/  UMOV UR23, 0x8048010 ;  /* 0x0804801000177882 */ /* 0x000fe20000000000 */
[----:B------:R-:W-:Y:S01]  /*3490*/  UMOV UR4, UR4 ;  /* 0x0000000400047c82 */ /* 0x000fe20008000000 */
[----:B------:R1:W-:Y:S01]  /*34a0*/  UTCQMMA gdesc[UR6], gdesc[UR14], tmem[UR10], tmem[UR20], idesc[UR21], !UPT ;  /* 0x00ff140e060075ea */ /* 0x0003e2000f80030a */
[----:B------:R1:W-:Y:S01]  /*34b0*/  UTCQMMA gdesc[UR16], gdesc[UR14], tmem[UR18], tmem[UR22], idesc[UR23], !UPT ;  /* 0x00ff160e100075ea */ /* 0x0003e2000f800312 */
[----:B------:R1:W-:Y:S01]  /*34c0*/  UTCBAR [UR4], URZ ;  /* 0x000000ff040073e9 */ /* 0x0003e200080000ff */
[----:B------:R-:W-:Y:S01]  /*34d0*/  NOP ;  /* 0x0000000000007918 */ /* 0x000fe20000000000 */
.L_x_6:
[----:B01----:R-:W-:Y:S01]  /*34e0*/  UMOV UR4, URZ ;  /* 0x000000ff00047c82 */ /* 0x003fe20008000000 */
[----:B------:R-:W-:Y:S05]  /*34f0*/  @!P3 BRA `(.L_x_7) ;  /* 0x0000001800fcb947 */ /* 0x000fea0003800000 */
[----:B------:R-:W-:Y:S01]  /*3500*/  SHF.R.S32.HI R126, RZ, 0x1f, R113 ;  /* 0x0000001fff7e7819 */ /* 0x000fe20000011471 */
[----:B------:R-:W-:Y:S01]  /*3510*/  UIADD3 UR4, UPT, UPT, UR11, 0x2000, URZ ;  /* 0x000020000b047890 */ /* 0x000fe2000fffe0ff */
[----:B------:R-:W-:Y:S01]  /*3520*/  IMAD.MOV.U32 R127, RZ, RZ, RZ ;  /* 0x000000ffff7f7224 */ /* 0x000fe200078e00ff */
[----:B------:R-:W-:Y:S01]  /*3530*/  UIADD3 UR5, UPT, UPT, UR11, 0x4200, URZ ;  /* 0x000042000b057890 */ /* 0x000fe2000fffe0ff */
[----:B------:R-:W-:Y:S01]  /*3540*/  LEA.HI R126, R126, R113, RZ, 0x5 ;  /* 0x000000717e7e7211 */ /* 0x000fe200078f28ff */
[----:B------:R-:W-:Y:S02]  /*3550*/  USHF.R.U32.HI UR4, URZ, 0x4, UR4 ;  /* 0x00000004ff047899 */ /* 0x000fe40008011604 */
[----:B------:R-:W-:Y:S01]  /*3560*/  USHF.R.U32.HI UR5, URZ, 0x4, UR5 ;  /* 0x00000004ff057899 */ /* 0x000fe20008011605 */
[----:B------:R-:W-:Y:S01]  /*3570*/  SHF.R.S32.HI R126, RZ, 0x5, R126 ;  /* 0x00000005ff7e7819 */ /* 0x000fe2000001147e */
[----:B------:R-:W-:Y:S02]  /*3580*/  USHF.L.U32 UR22, UR8, 0x5, URZ ;  /* 0x0000000508167899 */ /* 0x000fe400080006ff */
[----:B------:R-:W-:Y:S01]  /*3590*/  USHF.L.U32 UR23, UR9, 0x5, URZ ;  /* 0x0000000509177899 */ /* 0x000fe200080006ff */
[----:B------:R-:W-:Y:S01]  /*35a0*/  VIMNMX R126, PT, PT, R126, 0x2, !PT ;  /* 0x000000027e7e7848 */ /* 0x000fe20007fe0100 */
[----:B------:R-:W-:Y:S01]  /*35b0*/  USGXT.U32 UR6, UR4, 0xe ;  /* 0x0000000e0406789a */ /* 0x000fe20008000000 */
[----:B------:R-:W-:Y:S01]  /*35c0*/  UMOV UR16, 0x100 ;  /* 0x0000010000107882 */ /* 0x000fe20000000000 */
[----:B------:R-:W-:-:S02]  /*35d0*/  UMOV UR17, 0x40004040 ;  /* 0x4000404000117882 */ /* 0x000fc40000000000 */
[----:B------:R-:W-:Y:S01]  /*35e0*/  VIADD R153, R126, 0xffffffff ;  /* 0xffffffff7e997836 */ /* 0x000fe20000000000 */
[----:B------:R-:W-:Y:S01]  /*35f0*/  UMOV UR7, URZ ;  /* 0x000000ff00077c82 */ /* 0x000fe20008000000 */
[----:B------:R-:W-:Y:S02]  /*3600*/  USGXT.U32 UR14, UR5, 0xe ;  /* 0x0000000e050e789a */ /* 0x000fe40008000000 */
[----:B------:R-:W-:Y:S02]  /*3610*/  USHF.R.S32.HI UR27, URZ, 0x1f, UR22 ;  /* 0x0000001fff1b7899 */ /* 0x000fe40008011416 */
[----:B------:R-:W-:Y:S02]  /*3620*/  USHF.R.S32.HI UR28, URZ, 0x1f, UR23 ;  /* 0x0000001fff1c7899 */ /* 0x000fe40008011417 */
[----:B------:R-:W-:Y:S01]  /*3630*/  UIADD3.64 UR16, UPT, UPT, UR6, UR16, URZ ;  /* 0x0000001006107297 */ /* 0x000fe2000fffe0ff */
[----:B------:R-:W-:Y:S01]  /*3640*/  UMOV UR26, 0x1 ;  /* 0x00000001001a7882 */ /* 0x000fe20000000000 */
[----:B------:R-:W-:Y:S01]  /*3650*/  UMOV UR5, URZ ;  /* 0x000000ff00057c82 */ /* 0x000fe20008000000 */
[----:B------:R-:W-:-:S09]  /*3660*/  UMOV UR15, 0xc0004010 ;  /* 0xc0004010000f7882 */ /* 0x000fd20000000000 */
.L_x_10:
[----:B------:R-:W-:Y:S01]  /*3670*/  IADD3 R130, P5, PT, R130, UR23, RZ ;  /* 0x0000001782827c10 */ /* 0x000fe2000ffbe0ff */
[----:B------:R-:W-:Y:S01]  /*3680*/  IMAD.U32 R127, R127, -0x80000000, RZ ;  /* 0x800000007f7f7824 */ /* 0x000fe200078e00ff */
[----:B------:R-:W-:Y:S02]  /*3690*/  IADD3 R132, P3, PT, R132, UR23, RZ ;  /* 0x0000001784847c10 */ /* 0x000fe4000ff7e0ff */
[----:B------:R-:W-:Y:S02]  /*36a0*/  IADD3.X R131, PT, PT, R131, UR28, RZ, P5, !PT ;  /* 0x0000001c83837c10 */ /* 0x000fe4000affe4ff */
[----:B------:R-:W-:Y:S02]  /*36b0*/  IADD3 R116, P5, PT, R116, UR22, RZ ;  /* 0x0000001674747c10 */ /* 0x000fe4000ffbe0ff */
[----:B------:R-:W-:Y:S02]  /*36c0*/  IADD3.X R133, PT, PT, R133, UR28, RZ, P3, !PT ;  /* 0x0000001c85857c10 */ /* 0x000fe40009ffe4ff */
[----:B------:R-:W-:-:S02]  /*36d0*/  IADD3.X R117, PT, PT, R117, UR27, RZ, P5, !PT ;  /* 0x0000001b75757c10 */ /* 0x000fc4000affe4ff */
[----:B------:R-:W-:Y:S02]  /*36e0*/  IADD3 R82, P5, PT, R82, UR22, RZ ;  /* 0x0000001652527c10 */ /* 0x000fe4000ffbe0ff */
[----:B------:R-:W-:Y:S02]  /*36f0*/  IADD3 R136, P6, PT, R136, UR23, RZ ;  /* 0x0000001788887c10 */ /* 0x000fe4000ffde0ff */
[----:B------:R-:W-:Y:S02]  /*3700*/  IADD3.X R83, PT, PT, R83, UR27, RZ, P5, !PT ;  /* 0x0000001b53537c10 */ /* 0x000fe4000affe4ff */
[----:B------:R-:W-:Y:S02]  /*3710*/  IADD3 R50, P5, PT, R50, UR22, RZ ;  /* 0x0000001632327c10 */ /* 0x000fe4000ffbe0ff */
[----:B------:R-:W-:Y:S02]  /*3720*/  IADD3 R134, P1, PT, R134, UR23, RZ ;  /* 0x0000001786867c10 */ /* 0x000fe4000ff3e0ff */
[----:B------:R-:W-:-:S02]  /*3730*/  IADD3.X R51, PT, PT, R51, UR27, RZ, P5, !PT ;  /* 0x0000001b33337c10 */ /* 0x000fc4000affe4ff */
[----:B------:R-:W-:Y:S02]  /*3740*/  IADD3 R18, P5, PT, R18, UR22, RZ ;  /* 0x0000001612127c10 */ /* 0x000fe4000ffbe0ff */
[----:B------:R-:W-:Y:S02]  /*3750*/  IADD3 R120, P3, PT, R120, UR22, RZ ;  /* 0x0000001678787c10 */ /* 0x000fe4000ff7e0ff */
[----:B------:R-:W-:Y:S02]  /*3760*/  IADD3.X R19, PT, PT, R19, UR27, RZ, P5, !PT ;  /* 0x0000001b13137c10 */ /* 0x000fe4000affe4ff */
[----:B------:R-:W-:Y:S02]  /*3770*/  IADD3 R110, P5, PT, R110, UR22, RZ ;  /* 0x000000166e6e7c10 */ /* 0x000fe4000ffbe0ff */
[----:B------:R-:W-:Y:S02]  /*3780*/  IADD3.X R137, PT, PT, R137, UR28, RZ, P6, !PT ;  /* 0x0000001c89897c10 */ /* 0x000fe4000b7fe4ff */
[----:B------:R-:W-:-:S02]  /*3790*/  IADD3.X R135, PT, PT, R135, UR28, RZ, P1, !PT ;  /* 0x0000001c87877c10 */ /* 0x000fc40008ffe4ff */
[----:B------:R-:W-:Y:S02]  /*37a0*/  IADD3.X R121, PT, PT, R121, UR27, RZ, P3, !PT ;  /* 0x0000001b79797c10 */ /* 0x000fe40009ffe4ff */
[----:B------:R-:W-:Y:S02]  /*37b0*/  IADD3 R144, P6, PT, R144, UR22, RZ ;  /* 0x0000001690907c10 */ /* 0x000fe4000ffde0ff */
[----:B------:R-:W-:Y:S02]  /*37c0*/  IADD3 R140, P1, PT, R140, UR22, RZ ;  /* 0x000000168c8c7c10 */ /* 0x000fe4000ff3e0ff */
[----:B------:R-:W-:Y:S02]  /*37d0*/  IADD3 R84, P3, PT, R84, UR22, RZ ;  /* 0x0000001654547c10 */ /* 0x000fe4000ff7e0ff */
[----:B------:R-:W-:Y:S02]  /*37e0*/  IADD3.X R111, PT, PT, R111, UR27, RZ, P5, !PT ;  /* 0x0000001b6f6f7c10 */ /* 0x000fe4000affe4ff */
[----:B------:R-:W-:-:S02]  /*37f0*/  IADD3 R78, P5, PT, R78, UR22, RZ ;  /* 0x000000164e4e7c10 */ /* 0x000fc4000ffbe0ff */
[----:B------:R-:W-:Y:S02]  /*3800*/  IADD3.X R145, PT, PT, R145, UR27, RZ, P6, !PT ;  /* 0x0000001b91917c10 */ /* 0x000fe4000b7fe4ff */
[----:B------:R-:W-:Y:S02]  /*3810*/  IADD3.X R141, PT, PT, R141, UR27, RZ, P1, !PT ;  /* 0x0000001b8d8d7c10 */ /* 0x000fe40008ffe4ff */
[----:B------:R-:W-:Y:S02]  /*3820*/  IADD3.X R85, PT, PT, R85, UR27, RZ, P3, !PT ;  /* 0x0000001b55557c10 */ /* 0x000fe40009ffe4ff */
[----:B------:R-:W-:Y:S02]  /*3830*/  IADD3 R100, P6, PT, R100, UR22, RZ ;  /* 0x0000001664647c10 */ /* 0x000fe4000ffde0ff */
[----:B------:R-:W-:Y:S02]  /*3840*/  IADD3 R98, P1, PT, R98, UR22, RZ ;  /* 0x0000001662627c10 */ /* 0x000fe4000ff3e0ff */
[----:B------:R-:W-:-:S02]  /*3850*/  IADD3 R52, P3, PT, R52, UR22, RZ ;  /* 0x0000001634347c10 */ /* 0x000fc4000ff7e0ff */
[----:B------:R-:W-:Y:S02]  /*3860*/  IADD3.X R79, PT, PT, R79, UR27, RZ, P5, !PT ;  /* 0x0000001b4f4f7c10 */ /* 0x000fe4000affe4ff */
[----:B------:R-:W-:Y:S02]  /*3870*/  IADD3 R46, P5, PT, R46, UR22, RZ ;  /* 0x000000162e2e7c10 */ /* 0x000fe4000ffbe0ff */
[----:B------:R-:W-:Y:S02]  /*3880*/  IADD3.X R101, PT, PT, R101, UR27, RZ, P6, !PT ;  /* 0x0000001b65657c10 */ /* 0x000fe4000b7fe4ff */
[----:B------:R-:W-:Y:S02]  /*3890*/  IADD3.X R99, PT, PT, R99, UR27, RZ, P1, !PT ;  /* 0x0000001b63637c10 */ /* 0x000fe40008ffe4ff */
[----:B------:R-:W-:Y:S02]  /*38a0*/  IADD3.X R53, PT, PT, R53, UR27, RZ, P3, !PT ;  /* 0x0000001b35357c10 */ /* 0x000fe40009ffe4ff */
[----:B------:R-:W-:-:S02]  /*38b0*/  IADD3 R68, P6, PT, R68, UR22, RZ ;  /* 0x0000001644447c10 */ /* 0x000fc4000ffde0ff */
        /* <DEDUP_REMOVED lines=51> */
[----:B------:R-:W-:Y:S01]  /*3bf0*/  IADD3.X R11, PT, PT, R11, UR27, RZ, P5, !PT ;  /* 0x0000001b0b0b7c10 */ /* 0x000fe2000affe4ff */
[----:B0-----:R-:W0:Y:S01]  /*3c00*/  SYNCS.PHASECHK.TRANS64.TRYWAIT P5, [UR13], R127 ;  /* 0x0000007fff0075a7 */ /* 0x001e2200080a110d */
[----:B------:R-:W-:Y:S02]  /*3c10*/  IADD3 R92, P6, PT, R92, UR22, RZ ;  /* 0x000000165c5c7c10 */ /* 0x000fe4000ffde0ff */
[----:B------:R-:W-:-:S02]  /*3c20*/  IADD3 R90, P1, PT, R90, UR22, RZ ;  /* 0x000000165a5a7c10 */ /* 0x000fc4000ff3e0ff */
[----:B------:R-:W-:Y:S02]  /*3c30*/  IADD3 R44, P3, PT, R44, UR22, RZ ;  /* 0x000000162c2c7c10 */ /* 0x000fe4000ff7e0ff */
[----:B------:R-:W-:Y:S02]  /*3c40*/  IADD3.X R93, PT, PT, R93, UR27, RZ, P6, !PT ;  /* 0x0000001b5d5d7c10 */ /* 0x000fe4000b7fe4ff */
[----:B------:R-:W-:Y:S02]  /*3c50*/  IADD3.X R91, PT, PT, R91, UR27, RZ, P1, !PT ;  /* 0x0000001b5b5b7c10 */ /* 0x000fe40008ffe4ff */
[----:B------:R-:W-:Y:S02]  /*3c60*/  IADD3.X R45, PT, PT, R45, UR27, RZ, P3, !PT ;  /* 0x0000001b2d2d7c10 */ /* 0x000fe40009ffe4ff */
        /* <DEDUP_REMOVED lines=42> */
[C---:B------:R-:W-:Y:S02]  /*3f10*/  ISETP.GT.AND P6, PT, R5.reuse, RZ, PT ;  /* 0x000000ff0500720c */ /* 0x040fe40003fc4270 */
[----:B------:R-:W-:-:S02]  /*3f20*/  ISETP.GT.AND P1, PT, R5, 0x1, PT ;  /* 0x000000010500780c */ /* 0x000fc40003f24270 */
[----:B------:R-:W-:Y:S01]  /*3f30*/  PRMT R155, RZ, 0x7610, R155 ;  /* 0x00007610ff9b7816 */ /* 0x000fe2000000009b */
[----:B0-----:R-:W-:Y:S10]  /*3f40*/  @!P5 BRA `(.L_x_8) ;  /* 0x00000024002cd947 */ /* 0x001ff40003800000 */
.L_x_16:
[----:B------:R-:W-:Y:S01]  /*3f50*/  PRMT R175, RZ, 0x7610, R175 ;  /* 0x00007610ffaf7816 */ /* 0x000fe200000000af */
[----:B------:R-:W2:Y:S01]  /*3f60*/  @P6 LDG.E.U8 R155, desc[UR24][R6.64] ;  /* 0x00000018069b6981 */ /* 0x000ea2000c1e1100 */
[----:B------:R-:W-:Y:S02]  /*3f70*/  PRMT R177, RZ, 0x7610, R177 ;  /* 0x00007610ffb17816 */ /* 0x000fe400000000b1 */
[----:B------:R-:W-:Y:S02]  /*3f80*/  ISETP.GT.AND P3, PT, R5, 0x2, PT ;  /* 0x000000020500780c */ /* 0x000fe40003f64270 */
[----:B------:R-:W3:Y:S01]  /*3f90*/  @P1 LDG.E.U8 R175, desc[UR24][R20.64] ;  /* 0x0000001814af1981 */ /* 0x000ee2000c1e1100 */
[----:B------:R-:W-:-:S03]  /*3fa0*/  PRMT R157, RZ, 0x7610, R157 ;  /* 0x00007610ff9d7816 */ /* 0x000fc6000000009d */
[----:B------:R-:W4:Y:S01]  /*3fb0*/  @P1 LDG.E.U8 R177, desc[UR24][R24.64] ;  /* 0x0000001818b11981 */ /* 0x000f22000c1e1100 */
[C---:B------:R-:W-:Y:S02]  /*3fc0*/  ISETP.GT.AND P1, PT, R5.reuse, 0x4, PT ;  /* 0x000000040500780c */ /* 0x040fe40003f24270 */
[----:B------:R-:W-:Y:S01]  /*3fd0*/  PRMT R162, RZ, 0x7610, R162 ;  /* 0x00007610ffa27816 */ /* 0x000fe200000000a2 */
[----:B------:R-:W5:Y:S01]  /*3fe0*/  @P6 LDG.E.U8 R157, desc[UR24][R8.64] ;  /* 0x00000018089d6981 */ /* 0x000f62000c1e1100 */
[----:B------:R-:W-:Y:S02]  /*3ff0*/  PRMT R164, RZ, 0x7610, R164 ;  /* 0x00007610ffa47816 */ /* 0x000fe400000000a4 */
[----:B------:R-:W-:Y:S02]  /*4000*/  PRMT R180, RZ, 0x7610, R180 ;  /* 0x00007610ffb47816 */ /* 0x000fe400000000b4 */
[----:B------:R-:W-:Y:S01]  /*4010*/  PRMT R178, RZ, 0x7610, R178 ;  /* 0x00007610ffb27816 */ /* 0x000fe200000000b2 */
[----:B------:R-:W2:Y:S01]  /*4020*/  @P3 LDG.E.U8 R162, desc[UR24][R38.64] ;  /* 0x0000001826a23981 */ /* 0x000ea2000c1e1100 */
[----:B------:R-:W-:-:S03]  /*4030*/  ISETP.GT.AND P5, PT, R5, 0x3, PT ;  /* 0x000000030500780c */ /* 0x000fc60003fa4270 */
[----:B------:R-:W2:Y:S01]  /*4040*/  @P3 LDG.E.U8 R164, desc[UR24][R40.64] ;  /* 0x0000001828a43981 */ /* 0x000ea2000c1e1100 */
[----:B------:R-:W-:-:S03]  /*4050*/  ISETP.GT.AND P3, PT, R5, 0x5, PT ;  /* 0x000000050500780c */ /* 0x000fc60003f64270 */
[----:B------:R-:W2:Y:S04]  /*4060*/  @P1 LDG.E.U8 R180, desc[UR24][R70.64] ;  /* 0x0000001846b41981 */ /* 0x000ea8000c1e1100 */
[----:B------:R-:W2:Y:S01]  /*4070*/  @P1 LDG.E.U8 R178, desc[UR24][R72.64] ;  /* 0x0000001848b21981 */ /* 0x000ea2000c1e1100 */
[----:B------:R-:W-:Y:S02]  /*4080*/  ISETP.GT.AND P1, PT, R5, 0x7, PT ;  /* 0x000000070500780c */ /* 0x000fe40003f24270 */
[----:B------:R-:W-:Y:S02]  /*4090*/  PRMT R179, RZ, 0x7610, R179 ;  /* 0x00007610ffb37816 */ /* 0x000fe400000000b3 */
[----:B------:R-:W-:Y:S02]  /*40a0*/  PRMT R181, RZ, 0x7610, R181 ;  /* 0x00007610ffb57816 */ /* 0x000fe400000000b5 */
[----:B------:R-:W-:-:S02]  /*40b0*/  PRMT R189, RZ, 0x7610, R189 ;  /* 0x00007610ffbd7816 */ /* 0x000fc400000000bd */
[----:B------:R-:W-:Y:S01]  /*40c0*/  PRMT R187, RZ, 0x7610, R187 ;  /* 0x00007610ffbb7816 */ /* 0x000fe200000000bb */
[----:B------:R-:W2:Y:S01]  /*40d0*/  @P5 LDG.E.U8 R179, desc[UR24][R54.64] ;  /* 0x0000001836b35981 */ /* 0x000ea2000c1e1100 */
[----:B------:R-:W-:Y:S02]  /*40e0*/  PRMT R173, RZ, 0x7610, R173 ;  /* 0x00007610ffad7816 */ /* 0x000fe400000000ad */
[----:B------:R-:W-:Y:S01]  /*40f0*/  PRMT R171, RZ, 0x7610, R171 ;  /* 0x00007610ffab7816 */ /* 0x000fe200000000ab */
[----:B------:R-:W2:Y:S01]  /*4100*/  @P5 LDG.E.U8 R181, desc[UR24][R56.64] ;  /* 0x0000001838b55981 */ /* 0x000ea2000c1e1100 */
[----:B------:R-:W-:-:S03]  /*4110*/  ISETP.GT.AND P5, PT, R5, 0x6, PT ;  /* 0x000000060500780c */ /* 0x000fc60003fa4270 */
[----:B------:R-:W2:Y:S04]  /*4120*/  @P3 LDG.E.U8 R189, desc[UR24][R86.64] ;  /* 0x0000001856bd3981 */ /* 0x000ea8000c1e1100 */
        /* <DEDUP_REMOVED lines=24> */
[----:B------:R-:W3:Y:S01]  /*42b0*/  @P5 LDG.E.U8 R191, desc[UR24][R26.64] ;  /* 0x000000181abf5981 */ /* 0x000ee2000c1e1100 */
[----:B------:R-:W-:Y:S02]  /*42c0*/  PRMT R185, RZ, 0x7610, R185 ;  /* 0x00007610ffb97816 */ /* 0x000fe400000000b9 */
[----:B------:R-:W-:Y:S01]  /*42d0*/  PRMT R183, RZ, 0x7610, R183 ;  /* 0x00007610ffb77816 */ /* 0x000fe200000000b7 */
[----:B------:R-:W3:Y:S01]  /*42e0*/  @P5 LDG.E.U8 R193, desc[UR24][R28.64] ;  /* 0x000000181cc15981 */ /* 0x000ee2000c1e1100 */
[----:B------:R-:W-:-:S03]  /*42f0*/  ISETP.GT.AND P5, PT, R5, 0xc, PT ;  /* 0x0000000c0500780c */ /* 0x000fc60003fa4270 */
[----:B------:R-:W3:Y:S04]  /*4300*/  @P3 LDG.E.U8 R195, desc[UR24][R58.64] ;  /* 0x000000183ac33981 */ /* 0x000ee8000c1e1100 */
[----:B------:R-:W3:Y:S01]  /*4310*/  @P3 LDG.E.U8 R197, desc[UR24][R60.64] ;  /* 0x000000183cc53981 */ /* 0x000ee2000c1e1100 */
[----:B------:R-:W-:-:S03]  /*4320*/  ISETP.GT.AND P3, PT, R5, 0xe, PT ;  /* 0x0000000e0500780c */ /* 0x000fc60003f64270 */
[----:B------:R-:W3:Y:S04]  /*4330*/  @P1 LDG.E.U8 R185, desc[UR24][R90.64] ;  /* 0x000000185ab91981 */ /* 0x000ee8000c1e1100 */
[----:B------:R-:W3:Y:S01]  /*4340*/  @P1 LDG.E.U8 R183, desc[UR24][R92.64] ;  /* 0x000000185cb71981 */ /* 0x000ee2000c1e1100 */
        /* <DEDUP_REMOVED lines=14> */
[----:B------:R-:W4:Y:S01]  /*4430*/  @P1 LDG.E.U8 R165, desc[UR24][R16.64] ;  /* 0x0000001810a51981 */ /* 0x000f22000c1e1100 */
[----:B------:R-:W-:Y:S02]  /*4440*/  ISETP.GT.AND P1, PT, R5, 0x13, PT ;  /* 0x000000130500780c */ /* 0x000fe40003f24270 */
[----:B------:R-:W-:Y:S02]  /*4450*/  PRMT R169, RZ, 0x7610, R169 ;  /* 0x00007610ffa97816 */ /* 0x000fe400000000a9 */
[----:B------:R-:W-:Y:S02]  /*4460*/  PRMT R167, RZ, 0x7610, R167 ;  /* 0x00007610ffa77816 */ /* 0x000fe400000000a7 */
[----:B------:R-:W-:-:S02]  /*4470*/  PRMT R199, RZ, 0x7610, R199 ;  /* 0x00007610ffc77816 */ /* 0x000fc400000000c7 */
[----:B------:R-:W-:Y:S01]  /*4480*/  PRMT R201, RZ, 0x7610, R201 ;  /* 0x00007610ffc97816 */ /* 0x000fe200000000c9 */
[----:B------:R-:W4:Y:S01]  /*4490*/  @P5 LDG.E.U8 R169, desc[UR24][R124.64] ;  /* 0x000000187ca95981 */ /* 0x000f22000c1e1100 */
[----:B------:R-:W-:Y:S02]  /*44a0*/  PRMT R203, RZ, 0x7610, R203 ;  /* 0x00007610ffcb7816 */ /* 0x000fe400000000cb */
[----:B------:R-:W-:Y:S01]  /*44b0*/  PRMT R205, RZ, 0x7610, R205 ;  /* 0x00007610ffcd7816 */ /* 0x000fe200000000cd */
[----:B------:R-:W4:Y:S01]  /*44c0*/  @P5 LDG.E.U8 R167, desc[UR24][R128.64] ;  /* 0x0000001880a75981 */ /* 0x000f22000c1e1100 */
[----:B------:R-:W-:-:S03]  /*44d0*/  ISETP.GT.AND P5, PT, R5, 0x12, PT ;  /* 0x000000120500780c */ /* 0x000fc60003fa4270 */
[----:B------:R-:W4:Y:S04]  /*44e0*/  @P3 LDG.E.U8 R199, desc[UR24][R30.64] ;  /* 0x000000181ec73981 */ /* 0x000f28000c1e1100 */
[----:B------:R-:W4:Y:S01]  /*44f0*/  @P3 LDG.E.U8 R201, desc[UR24][R32.64] ;  /* 0x0000001820c93981 */ /* 0x000f22000c1e1100 */
[----:B------:R-:W-:-:S03]  /*4500*/  ISETP.GT.AND P3, PT, R5, 0x14, PT ;  /* 0x000000140500780c */ /* 0x000fc60003f64270 */
[----:B------:R-:W4:Y:S04]  /*4510*/  @P1 LDG.E.U8 R203, desc[UR24][R62.64] ;  /* 0x000000183ecb1981 */ /* 0x000f28000c1e1100 */
        /* <DEDUP_REMOVED lines=22> */
[----:B------:R-:W-:-:S03]  /*4680*/  PRMT R211, RZ, 0x7610, R211 ;  /* 0x00007610ffd37816 */ /* 0x000fc600000000d3 */
[----:B------:R-:W4:Y:S01]  /*4690*/  @P5 LDG.E.U8 R209, desc[UR24][R96.64] ;  /* 0x0000001860d15981 */ /* 0x000f22000c1e1100 */
[C---:B------:R-:W-:Y:S01]  /*46a0*/  ISETP.GT.AND P5, PT, R5.reuse, 0x18, PT ;  /* 0x000000180500780c */ /* 0x040fe20003fa4270 */
[----:B------:R-:W-:Y:S02]  /*46b0*/  @P3 IMAD.MOV.U32 R126, RZ, RZ, R138 ;  /* 0x000000ffff7e3224 */ /* 0x000fe400078e008a */
[----:B------:R-:W-:Y:S01]  /*46c0*/  @P3 IMAD.MOV.U32 R127, RZ, RZ, R139 ;  /* 0x000000ffff7f3224 */ /* 0x000fe200078e008b */
[----:B------:R-:W4:Y:S04]  /*46d0*/  @P1 LDG.E.U8 R219, desc[UR24][R34.64] ;  /* 0x0000001822db1981 */ /* 0x000f28000c1e1100 */
[----:B------:R-:W4:Y:S01]  /*46e0*/  @P1 LDG.E.U8 R221, desc[UR24][R36.64] ;  /* 0x0000001824dd1981 */ /* 0x000f22000c1e1100 */
[----:B------:R-:W-:-:S02]  /*46f0*/  ISETP.GT.AND P1, PT, R5, 0x1c, PT ;  /* 0x0000001c0500780c */ /* 0x000fc40003f24270 */
[----:B------:R-:W-:Y:S01]  /*4700*/  PRMT R213, RZ, 0x7610, R213 ;  /* 0x00007610ffd57816 */ /* 0x000fe200000000d5 */
[----:B------:R0:W4:Y:S01]  /*4710*/  @P3 LDG.E.U8 R211, desc[UR24][R126.64] ;  /* 0x000000187ed33981 */ /* 0x000122000c1e1100 */
[----:B------:R-:W-:Y:S02]  /*4720*/  PRMT R215, RZ, 0x7610, R215 ;  /* 0x00007610ffd77816 */ /* 0x000fe400000000d7 */
[----:B------:R-:W-:Y:S02]  /*4730*/  PRMT R217, RZ, 0x7610, R217 ;  /* 0x00007610ffd97816 */ /* 0x000fe400000000d9 */
[----:B------:R-:W-:Y:S02]  /*4740*/  PRMT R194, RZ, 0x7610, R194 ;  /* 0x00007610ffc27816 */ /* 0x000fe400000000c2 */
[----:B------:R-:W-:Y:S01]  /*4750*/  PRMT R196, RZ, 0x7610, R196 ;  /* 0x00007610ffc47816 */ /* 0x000fe200000000c4 */
[----:B------:R-:W4:Y:S01]  /*4760*/  @P5 LDG.E.U8 R215, desc[UR24][R18.64] ;  /* 0x0000001812d75981 */ /* 0x000f22000c1e1100 */
[----:B0-----:R-:W-:-:S02]  /*4770*/  @P3 IMAD.MOV.U32 R126, RZ, RZ, R142 ;  /* 0x000000ffff7e3224 */ /* 0x001fc400078e008e */
[----:B------:R-:W-:Y:S01]  /*4780*/  @P3 IMAD.MOV.U32 R127, RZ, RZ, R143 ;  /* 0x000000ffff7f3224 */ /* 0x000fe200078e008f */
[----:B------:R-:W4:Y:S01]  /*4790*/  @P5 LDG.E.U8 R217, desc[UR24][R22.64] ;  /* 0x0000001816d95981 */ /* 0x000f22000c1e1100 */
[----:B------:R-:W-:-:S03]  /*47a0*/  ISETP.GT.AND P5, PT, R5, 0x1b, PT ;  /* 0x0000001b0500780c */ /* 0x000fc60003fa4270 */
[----:B------:R0:W4:Y:S01]  /*47b0*/  @P3 LDG.E.U8 R213, desc[UR24][R126.64] ;  /* 0x000000187ed53981 */ /* 0x000122000c1e1100 */
        /* <DEDUP_REMOVED lines=11> */
[----:B------:R-:W-:-:S03]  /*4870*/  ISETP.GT.AND P3, PT, R5, 0x1d, PT ;  /* 0x0000001d0500780c */ /* 0x000fc60003f64270 */
[----:B------:R-:W4:Y:S01]  /*4880*/  @P5 LDG.E.U8 R223, desc[UR24][R66.64] ;  /* 0x0000001842df5981 */ /* 0x000f22000c1e1100 */
[----:B0-----:R-:W-:-:S03]  /*4890*/  @P1 IMAD.MOV.U32 R126, RZ, RZ, R140 ;  /* 0x000000ffff7e1224 */ /* 0x001fc600078e008c */
[----:B------:R-:W4:Y:S01]  /*48a0*/  @P5 LDG.E.U8 R225, desc[UR24][R68.64] ;  /* 0x0000001844e15981 */ /* 0x000f22000c1e1100 */
[----:B------:R-:W-:Y:S01]  /*48b0*/  ISETP.GT.AND P5, PT, R5, 0x1e, PT ;  /* 0x0000001e0500780c */ /* 0x000fe20003fa4270 */
[----:B------:R-:W-:Y:S01]  /*48c0*/  @P1 IMAD.MOV.U32 R127, RZ, RZ, R141 ;  /* 0x000000ffff7f1224 */ /* 0x000fe200078e008d */
[----:B------:R-:W-:Y:S02]  /*48d0*/  PRMT R227, RZ, 0x7610, R227 ;  /* 0x00007610ffe37816 */ /* 0x000fe400000000e3 */
[----:B------:R-:W-:Y:S02]  /*48e0*/  PRMT R229, RZ, 0x7610, R229 ;  /* 0x00007610ffe57816 */ /* 0x000fe400000000e5 */
[----:B------:R-:W-:Y:S01]  /*48f0*/  PRMT R198, RZ, 0x7610, R198 ;  /* 0x00007610ffc67816 */ /* 0x000fe200000000c6 */
[----:B------:R0:W4:Y:S01]  /*4900*/  @P1 LDG.E.U8 R231, desc[UR24][R126.64] ;  /* 0x000000187ee71981 */ /* 0x000122000c1e1100 */
[----:B------:R-:W-:Y:S02]  /*4910*/  PRMT R200, RZ, 0x7610, R200 ;  /* 0x00007610ffc87816 */ /* 0x000fe400000000c8 */
[----:B------:R-:W-:Y:S01]  /*4920*/  PRMT R233, RZ, 0x7610, R233 ;  /* 0x00007610ffe97816 */ /* 0x000fe200000000e9 */
[----:B------:R-:W4:Y:S04]  /*4930*/  @P3 LDG.E.U8 R227, desc[UR24][R98.64] ;  /* 0x0000001862e33981 */ /* 0x000f28000c1e1100 */
[----:B------:R-:W4:Y:S01]  /*4940*/  @P3 LDG.E.U8 R229, desc[UR24][R100.64] ;  /* 0x0000001864e53981 */ /* 0x000f22000c1e1100 */
[----:B0-----:R-:W-:-:S02]  /*4950*/  @P1 IMAD.MOV.U32 R126, RZ, RZ, R144 ;  /* 0x000000ffff7e1224 */ /* 0x001fc400078e0090 */
[----:B------:R-:W-:Y:S01]  /*4960*/  @P1 IMAD.MOV.U32 R127, RZ, RZ, R145 ;  /* 0x000000ffff7f1224 */ /* 0x000fe200078e0091 */
[----:B------:R-:W4:Y:S04]  /*4970*/  @P5 LDG.E.U8 R198, desc[UR24][R116.64] ;  /* 0x0000001874c65981 */ /* 0x000f28000c1e1100 */
[----:B------:R-:W4:Y:S04]  /*4980*/  @P5 LDG.E.U8 R200, desc[UR24][R120.64] ;  /* 0x0000001878c85981 */ /* 0x000f28000c1e1100 */
[----:B------:R0:W4:Y:S01]  /*4990*/  @P1 LDG.E.U8 R233, desc[UR24][R126.64] ;  /* 0x000000187ee91981 */ /* 0x000122000c1e1100 */
[----:B------:R-:W-:Y:S01]  /*49a0*/  BAR.SYNC.DEFER_BLOCKING 0x0 ;  /* 0x0000000000007b1d */ /* 0x000fe20000010000 */
[----:B------:R-:W-:-:S02]  /*49b0*/  ISETP.GE.AND P3, PT, R112, R5, PT ;  /* 0x000000057000720c */ /* 0x000fc40003f66270 */
[----:B------:R-:W-:Y:S02]  /*49c0*/  PRMT R235, RZ, 0x7610, R235 ;  /* 0x00007610ffeb7816 */ /* 0x000fe400000000eb */
[----:B------:R-:W-:-:S09]  /*49d0*/  PRMT R239, RZ, 0x7610, R239 ;  /* 0x00007610ffef7816 */ /* 0x000fd200000000ef */
[----:B0-----:R-:W-:Y:S02]  /*49e0*/  @!P3 IMAD.MOV.U32 R126, RZ, RZ, R130 ;  /* 0x000000ffff7eb224 */ /* 0x001fe400078e0082 */
[----:B------:R-:W-:Y:S01]  /*49f0*/  @!P3 IMAD.MOV.U32 R127, RZ, RZ, R131 ;  /* 0x000000ffff7fb224 */ /* 0x000fe200078e0083 */
[----:B------:R-:W-:-:S04]  /*4a00*/  PRMT R237, RZ, 0x7610, R237 ;  /* 0x00007610ffed7816 */ /* 0x000fc800000000ed */
[----:B------:R0:W4:Y:S02]  /*4a10*/  @!P3 LDG.E.U8 R235, desc[UR24][R126.64] ;  /* 0x000000187eebb981 */ /* 0x000124000c1e1100 */
[----:B0-----:R-:W-:Y:S02]  /*4a20*/  @!P3 IMAD.MOV.U32 R126, RZ, RZ, R134 ;  /* 0x000000ffff7eb224 */ /* 0x001fe400078e0086 */
[----:B------:R-:W-:-:S05]  /*4a30*/  @!P3 IMAD.MOV.U32 R127, RZ, RZ, R135 ;  /* 0x000000ffff7fb224 */ /* 0x000fca00078e0087 */
[----:B------:R0:W4:Y:S01]  /*4a40*/  @!P3 LDG.E.U8 R239, desc[UR24][R126.64] ;  /* 0x000000187eefb981 */ /* 0x000122000c1e1100 */
[----:B------:R-:W-:Y:S01]  /*4a50*/  PRMT R241, RZ, 0x7610, R241 ;  /* 0x00007610fff17816 */ /* 0x000fe200000000f1 */
[----:B0-----:R-:W-:Y:S02]  /*4a60*/  @!P3 IMAD.MOV.U32 R126, RZ, RZ, R132 ;  /* 0x000000ffff7eb224 */ /* 0x001fe400078e0084 */
[----:B------:R-:W-:-:S05]  /*4a70*/  @!P3 IMAD.MOV.U32 R127, RZ, RZ, R133 ;  /* 0x000000ffff7fb224 */ /* 0x000fca00078e0085 */
[----:B------:R0:W4:Y:S02]  /*4a80*/  @!P3 LDG.E.U8 R237, desc[UR24][R126.64] ;  /* 0x000000187eedb981 */ /* 0x000124000c1e1100 */
[----:B0-----:R-:W-:Y:S02]  /*4a90*/  @!P3 IMAD.MOV.U32 R126, RZ, RZ, R136 ;  /* 0x000000ffff7eb224 */ /* 0x001fe400078e0088 */
[----:B------:R-:W-:-:S05]  /*4aa0*/  @!P3 IMAD.MOV.U32 R127, RZ, RZ, R137 ;  /* 0x000000ffff7fb224 */ /* 0x000fca00078e0089 */
[----:B------:R-:W4:Y:S04]  /*4ab0*/  @!P3 LDG.E.U8 R241, desc[UR24][R126.64] ;  /* 0x000000187ef1b981 */ /* 0x000f28000c1e1100 */
[----:B--2---:R0:W-:Y:S04]  /*4ac0*/  STS.U8 [R4+UR11+0x2000], R155 ;  /* 0x0020009b04007988 */ /* 0x0041e8000800000b */
[----:B-----5:R0:W-:Y:S04]  /*4ad0*/  STS.U8 [R4+UR11+0x3000], R157 ;  /* 0x0030009d04007988 */ /* 0x0201e8000800000b */
[----:B------:R0:W-:Y:S04]  /*4ae0*/  STS.U8 [R4+UR11+0x2400], R159 ;  /* 0x0024009f04007988 */ /* 0x0001e8000800000b */
[----:B------:R0:W-:Y:S01]  /*4af0*/  STS.U8 [R4+UR11+0x3400], R161 ;  /* 0x003400a104007988 */ /* 0x0001e2000800000b */
[----:B------:R-:W-:Y:S01]  /*4b00*/  ULEA UR13, UR26, UR11, 0x3 ;  /* 0x0000000b1a0d7291 */ /* 0x000fe2000f8e18ff */
[----:B------:R-:W-:-:S02]  /*4b10*/  UMOV UR4, UR5 ;  /* 0x0000000500047c82 */ /* 0x000fc40008000000 */
[----:B---3--:R0:W-:Y:S04]  /*4b20*/  STS.U8 [R4+UR11+0x2800], R163 ;  /* 0x002800a304007988 */ /* 0x0081e8000800000b */
[----:B----4-:R0:W-:Y:S01]  /*4b30*/  STS.U8 [R4+UR11+0x3800], R165 ;  /* 0x003800a504007988 */ /* 0x0101e2000800000b */
[----:B------:R-:W-:-:S03]  /*4b40*/  UIADD3 UR13, UPT, UPT, UR13, 0x4400, URZ ;  /* 0x000044000d0d7890 */ /* 0x000fc6000fffe0ff */
        /* <DEDUP_REMOVED lines=62> */
[----:B------:R1:W-:Y:S06]  /*4f30*/  MEMBAR.ALL.CTA ;  /* 0x0000000000007992 */ /* 0x0003ec0000008000 */
[----:B-1----:R-:W1:Y:S02]  /*4f40*/  FENCE.VIEW.ASYNC.S ;  /* 0x00000000000073c6 */ /* 0x002e640000000000 */
[----:B-1----:R-:W-:Y:S06]  /*4f50*/  BAR.SYNC.DEFER_BLOCKING 0x0 ;  /* 0x0000000000007b1d */ /* 0x002fec0000010000 */
[----:B------:R-:W-:Y:S05]  /*4f60*/  @P0 BRA `(.L_x_9) ;  /* 0x0000000000380947 */ /* 0x000fea0003800000 */
[----:B------:R-:W-:Y:S01]  /*4f70*/  UIADD3 UR29, UPT, UPT, UR10, 0x10, URZ ;  /* 0x000000100a1d7890 */ /* 0x000fe2000fffe0ff */
[----:B------:R-:W-:Y:S01]  /*4f80*/  UMOV UR18, UR6 ;  /* 0x0000000600127c82 */ /* 0x000fe20008000000 */
[----:B------:R-:W-:Y:S01]  /*4f90*/  UMOV UR19, 0x40004040 ;  /* 0x4000404000137882 */ /* 0x000fe20000000000 */
[----:B------:R-:W-:Y:S01]  /*4fa0*/  UMOV UR20, 0x0 ;  /* 0x0000000000147882 */ /* 0x000fe20000000000 */
[----:B------:R-:W-:Y:S01]  /*4fb0*/  UMOV UR21, 0x8048010 ;  /* 0x0804801000157882 */ /* 0x000fe20000000000 */
[----:B------:R-:W-:Y:S01]  /*4fc0*/  UMOV UR8, UR13 ;  /* 0x0000000d00087c82 */ /* 0x000fe20008000000 */
[----:B------:R-:W-:Y:S01]  /*4fd0*/  UMOV UR9, URZ ;  /* 0x000000ff00097c82 */ /* 0x000fe20008000000 */
[----:B------:R-:W-:Y:S01]  /*4fe0*/  UMOV UR30, 0x0 ;  /* 0x00000000001e7882 */ /* 0x000fe20000000000 */
[----:B------:R-:W-:Y:S01]  /*4ff0*/  UMOV UR31, 0x8048010 ;  /* 0x08048010001f7882 */ /* 0x000fe20000000000 */
[----:B------:R1:W-:Y:S01]  /*5000*/  UTCQMMA gdesc[UR18], gdesc[UR14], tmem[UR10], tmem[UR20], idesc[UR21], UPT ;  /* 0x00ff140e120075ea */ /* 0x0003e2000b80030a */
[----:B------:R-:W-:Y:S01]  /*5010*/  UMOV UR5, UR8 ;  /* 0x0000000800057c82 */ /* 0x000fe20008000000 */
[----:B------:R1:W-:Y:S01]  /*5020*/  UTCQMMA gdesc[UR16], gdesc[UR14], tmem[UR29], tmem[UR30], idesc[UR31], UPT ;  /* 0x00ff1e0e100075ea */ /* 0x0003e2000b80031d */
[----:B------:R1:W-:Y:S01]  /*5030*/  UTCBAR [UR5], URZ ;  /* 0x000000ff050073e9 */ /* 0x0003e200080000ff */
[----:B------:R-:W-:-:S02]  /*5040*/  NOP ;  /* 0x0000000000007918 */ /* 0x000fc40000000000 */
.L_x_9:
[----:B------:R-:W-:Y:S01]  /*5050*/  VIADD R153, R153, 0xffffffff ;  /* 0xffffffff99997836 */ /* 0x000fe20000000000 */
[----:B------:R-:W-:Y:S01]  /*5060*/  UIADD3 UR26, UPT, UPT, UR26, 0x1, URZ ;  /* 0x000000011a1a7890 */ /* 0x000fe2000fffe0ff */
[----:B------:R-:W-:Y:S02]  /*5070*/  IMAD.U32 R127, RZ, RZ, UR4 ;  /* 0x00000004ff7f7e24 */ /* 0x000fe4000f8e00ff */
[----:B------:R-:W-:Y:S01]  /*5080*/  VIADD R5, R5, 0xffffffe0 ;  /* 0xffffffe005057836 */ /* 0x000fe20000000000 */
[----:B------:R-:W-:Y:S01]  /*5090*/  ISETP.NE.U32.AND P1, PT, R153, RZ, PT ;  /* 0x000000ff9900720c */ /* 0x000fe20003f25070 */
[----:B------:R-:W-:-:S04]  /*50a0*/  UISETP.GT.AND UP0, UPT, UR26, 0x1, UPT ;  /* 0x000000011a00788c */ /* 0x000fc8000bf04270 */
[----:B-1----:R-:W-:Y:S02]  /*50b0*/  USEL UR5, URZ, 0x1, !UP0 ;  /* 0x00000001ff057887 */ /* 0x002fe4000c000000 */
[----:B------:R-:W-:Y:S02]  /*50c0*/  USEL UR26, UR26, URZ, !UP0 ;  /* 0x000000ff1a1a7287 */ /* 0x000fe4000c000000 */
[----:B------:R-:W-:-:S04]  /*50d0*/  ULOP3.LUT UR5, UR4, UR5, URZ, 0x3c, !UPT ;  /* 0x0000000504057292 */ /* 0x000fc8000f8e3cff */
[----:B------:R-:W-:Y:S08]  /*50e0*/  @P1 BRA `(.L_x_10) ;  /* 0xffffffe400601947 */ /* 0x000ff0000383ffff */
.L_x_7:
[----:B------:R-:W1:Y:S01]  /*50f0*/  LDCU.128 UR16, c[0x0][0x390] ;  /* 0x00007200ff1077ac */ /* 0x000e620008000c00 */
[----:B------:R-:W2:Y:S01]  /*5100*/  LDC R37, c[0x0][0x3b4] ;  /* 0x0000ed00ff257b82 */ /* 0x000ea20000000800 */
[----:B------:R-:W-:Y:S01]  /*5110*/  ISETP.GE.AND P5, PT, R113, 0x20, PT ;  /* 0x000000207100780c */ /* 0x000fe20003fa6270 */
[C---:B------:R-:W-:Y:S01]  /*5120*/  VIADD R5, R3.reuse, 0x1 ;  /* 0x0000000103057836 */ /* 0x040fe20000000000 */
[----:B------:R-:W3:Y:S01]  /*5130*/  LDCU UR5, c[0x0][0x3b8] ;  /* 0x00007700ff0577ac */ /* 0x000ee20008000800 */
[----:B0-----:R-:W-:-:S03]  /*5140*/  VIADD R4, R3, 0x2 ;  /* 0x0000000203047836 */ /* 0x001fc60000000000 */
[----:B-1----:R-:W-:Y:S02]  /*5150*/  ISETP.GE.AND P0, PT, R5, UR19, PT ;  /* 0x0000001305007c0c */ /* 0x002fe4000bf06270 */
[----:B------:R-:W-:Y:S02]  /*5160*/  ISETP.GE.AND P1, PT, R4, UR19, PT ;  /* 0x0000001304007c0c */ /* 0x000fe4000bf26270 */
[----:B------:R-:W-:-:S03]  /*5170*/  ISETP.GE.AND P3, PT, R0, UR18, PT ;  /* 0x0000001200007c0c */ /* 0x000fc6000bf66270 */
[----:B---3--:R-:W-:Y:S10]  /*5180*/  @!P5 BRA `(.L_x_11) ;  /* 0x000000000010d947 */ /* 0x008ff40003800000 */
[----:B------:R-:W-:-:S06]  /*5190*/  USHF.L.U32 UR4, UR4, 0x1f, URZ ;  /* 0x0000001f04047899 */ /* 0x000fcc00080006ff */
[----:B------:R-:W-:-:S04]  /*51a0*/  IMAD.U32 R4, RZ, RZ, UR4 ;  /* 0x00000004ff047e24 */ /* 0x000fc8000f8e00ff */
[----:B------:R-:W0:Y:S02]  /*51b0*/  SYNCS.PHASECHK.TRANS64.TRYWAIT P5, [UR13], R4 ;  /* 0x00000004ff0075a7 */ /* 0x000e2400080a110d */
[----:B0-----:R-:W-:Y:S05]  /*51c0*/  @!P5 BRA `(.L_x_12) ;  /* 0x000000100098d947 */ /* 0x001fea0003800000 */
.L_x_11:
[----:B------:R-:W-:Y:S01]  /*51d0*/  BAR.SYNC.DEFER_BLOCKING 0x0 ;  /* 0x0000000000007b1d */ /* 0x000fe20000010000 */
[----:B--2---:R-:W-:Y:S01]  /*51e0*/  IMAD R36, R0, R37, RZ ;  /* 0x0000002500247224 */ /* 0x004fe200078e02ff */
[C---:B------:R-:W-:Y:S01]  /*51f0*/  ISETP.GE.AND P5, PT, R3.reuse, UR19, PT ;  /* 0x0000001303007c0c */ /* 0x040fe2000bfa6270 */
[C---:B------:R-:W-:Y:S01]  /*5200*/  IMAD R38, R3.reuse, UR5, RZ ;  /* 0x0000000503267c24 */ /* 0x040fe2000f8e02ff */
[----:B------:R-:W-:Y:S01]  /*5210*/  ISETP.LT.AND P3, PT, R3, UR19, !P3 ;  /* 0x0000001303007c0c */ /* 0x000fe2000df61270 */
[----:B------:R-:W-:Y:S01]  /*5220*/  IMAD R37, R37, 0x80, R36 ;  /* 0x0000008025257824 */ /* 0x000fe200078e0224 */
[----:B------:R-:W-:Y:S01]  /*5230*/  IADD3 R53, P6, PT, R36, UR16, RZ ;  /* 0x0000001024357c10 */ /* 0x000fe2000ffde0ff */
[----:B------:R-:W-:Y:S01]  /*5240*/  VIADD R44, R38, UR5 ;  /* 0x00000005262c7c36 */ /* 0x000fe20008000000 */
[----:B------:R-:W-:Y:S01]  /*5250*/  SHF.R.S32.HI R39, RZ, 0x1f, R38 ;  /* 0x0000001fff277819 */ /* 0x000fe20000011426 */
[----:B------:R-:W-:Y:S01]  /*5260*/  VIADD R41, R3, 0x3 ;  /* 0x0000000303297836 */ /* 0x000fe20000000000 */
[----:B------:R-:W-:-:S02]  /*5270*/  LEA.HI.X.SX32 R55, R36, UR17, 0x1, P6 ;  /* 0x0000001124377c11 */ /* 0x000fc4000b0f0eff */
[----:B------:R-:W-:Y:S02]  /*5280*/  IADD3 R36, P6, PT, R38, R53, RZ ;  /* 0x0000003526247210 */ /* 0x000fe40007fde0ff */
[----:B------:R-:W-:Y:S02]  /*5290*/  SHF.R.S32.HI R43, RZ, 0x1f, R44 ;  /* 0x0000001fff2b7819 */ /* 0x000fe4000001142c */
[----:B------:R-:W-:Y:S01]  /*52a0*/  ISETP.LT.AND P5, PT, R2, UR18, !P5 ;  /* 0x0000001202007c0c */ /* 0x000fe2000efa1270 */
[----:B------:R-:W0:Y:S02]  /*52b0*/  @!P2 SYNCS.CCTL.IV [UR11+0x4400] ;  /* 0x00440000ff00a9b1 */ /* 0x000e24000800000b */
[----:B0-----:R-:W-:Y:S06]  /*52c0*/  BAR.SYNC.DEFER_BLOCKING 0x0 ;  /* 0x0000000000007b1d */ /* 0x001fec0000010000 */
[----:B------:R-:W0:Y:S01]  /*52d0*/  LDTM.x32 R4, tmem[UR12] ;  /* 0x0000000c000479ee */ /* 0x000e2200082c0000 */
[----:B------:R-:W1:Y:S01]  /*52e0*/  @!P2 SYNCS.CCTL.IV [UR11+0x4408] ;  /* 0x00440800ff00a9b1 */ /* 0x000e62000800000b */
[----:B------:R-:W-:Y:S01]  /*52f0*/  IADD3 R49, P2, PT, R37, UR16, RZ ;  /* 0x0000001025317c10 */ /* 0x000fe2000ff5e0ff */
[----:B------:R-:W-:-:S03]  /*5300*/  NOP ;  /* 0x0000000000007918 */ /* 0x000fc60000000000 */
[----:B------:R-:W-:Y:S01]  /*5310*/  LEA.HI.X.SX32 R51, R37, UR17, 0x1, P2 ;  /* 0x0000001125337c11 */ /* 0x000fe200090f0eff */
[----:B------:R-:W-:Y:S01]  /*5320*/  IMAD.X R37, R39, 0x1, R55, P6 ;  /* 0x0000000127257824 */ /* 0x000fe200030e0637 */
[----:B------:R-:W-:Y:S02]  /*5330*/  IADD3 R38, P2, PT, R38, R49, RZ ;  /* 0x0000003126267210 */ /* 0x000fe40007f5e0ff */
[C---:B------:R-:W-:Y:S02]  /*5340*/  IADD3 R40, P6, PT, R44.reuse, R53, RZ ;  /* 0x000000352c287210 */ /* 0x040fe40007fde0ff */
[----:B0-----:R-:W-:Y:S01]  /*5350*/  F2FP.SATFINITE.E4M3.F32.PACK_AB_MERGE_C R5, R5, R4, RZ ;  /* 0x000000040505723e */ /* 0x001fe200048070ff */
[----:B------:R-:W-:Y:S01]  /*5360*/  IMAD.X R39, R39, 0x1, R51, P2 ;  /* 0x0000000127277824 */ /* 0x000fe200010e0633 */
[----:B------:R-:W-:Y:S01]  /*5370*/  ISETP.GE.AND P2, PT, R41, UR19, PT ;  /* 0x0000001329007c0c */ /* 0x000fe2000bf46270 */
[----:B------:R-:W-:Y:S01]  /*5380*/  IMAD.X R41, R43, 0x1, R55, P6 ;  /* 0x000000012b297824 */ /* 0x000fe200030e0637 */
[----:B------:R-:W-:Y:S01]  /*5390*/  IADD3 R42, P6, PT, R44, R49, RZ ;  /* 0x000000312c2a7210 */ /* 0x000fe20007fde0ff */
[----:B------:R-:W-:Y:S01]  /*53a0*/  VIADD R4, R3, 0x4 ;  /* 0x0000000403047836 */ /* 0x000fe20000000000 */
[----:B------:R-:W-:Y:S01]  /*53b0*/  PRMT R45, R5, 0x9910, RZ ;  /* 0x00009910052d7816 */ /* 0x000fe200000000ff */
[----:B------:R-:W-:Y:S01]  /*53c0*/  @P3 STG.E.U8 desc[UR24][R36.64], R5 ;  /* 0x0000000524003986 */ /* 0x000fe2000c101118 */
[----:B------:R-:W-:Y:S01]  /*53d0*/  F2FP.SATFINITE.E4M3.F32.PACK_AB_MERGE_C R21, R21, R20, RZ ;  /* 0x000000141515723e */ /* 0x000fe200048070ff */
[----:B------:R-:W-:Y:S01]  /*53e0*/  IMAD.X R43, R43, 0x1, R51, P6 ;  /* 0x000000012b2b7824 */ /* 0x000fe200030e0633 */
[----:B------:R-:W-:Y:S01]  /*53f0*/  ISETP.LT.AND P6, PT, R0, UR18, !P0 ;  /* 0x0000001200007c0c */ /* 0x000fe2000c7c1270 */
[----:B------:R-:W-:Y:S01]  /*5400*/  VIADD R44, R44, UR5 ;  /* 0x000000052c2c7c36 */ /* 0x000fe20008000000 */
[----:B------:R-:W-:Y:S01]  /*5410*/  ISETP.LT.AND P0, PT, R2, UR18, !P0 ;  /* 0x0000001202007c0c */ /* 0x000fe2000c701270 */
[----:B------:R0:W-:Y:S01]  /*5420*/  @P5 STG.E.U8 desc[UR24][R38.64], R21 ;  /* 0x0000001526005986 */ /* 0x0001e2000c101118 */
[----:B------:R-:W-:-:S02]  /*5430*/  SHF.R.S32.HI R45, RZ, 0x8, R45 ;  /* 0x00000008ff2d7819 */ /* 0x000fc4000001142d */
[----:B------:R-:W-:Y:S02]  /*5440*/  PRMT R47, R21, 0x9910, RZ ;  /* 0x00009910152f7816 */ /* 0x000fe400000000ff */
[----:B------:R-:W-:Y:S02]  /*5450*/  ISETP.LT.AND P5, PT, R0, UR18, !P1 ;  /* 0x0000001200007c0c */ /* 0x000fe4000cfa1270 */
[----:B------:R-:W-:Y:S02]  /*5460*/  ISETP.GE.AND P3, PT, R4, UR19, PT ;  /* 0x0000001304007c0c */ /* 0x000fe4000bf66270 */
[----:B------:R-:W-:Y:S01]  /*5470*/  SHF.R.S32.HI R20, RZ, 0x1f, R44 ;  /* 0x0000001fff147819 */ /* 0x000fe2000001142c */
[----:B------:R-:W-:Y:S01]  /*5480*/  @P6 STG.E.U8 desc[UR24][R40.64], R45 ;  /* 0x0000002d28006986 */ /* 0x000fe2000c101118 */
[----:B------:R-:W-:Y:S01]  /*5490*/  IADD3 R4, P6, PT, R44, R53, RZ ;  /* 0x000000352c047210 */ /* 0x000fe20007fde0ff */
[----:B0-----:R-:W-:Y:S01]  /*54a0*/  VIADD R38, R3, 0x6 ;  /* 0x0000000603267836 */ /* 0x001fe20000000000 */
[----:B------:R-:W-:-:S02]  /*54b0*/  SHF.R.S32.HI R47, RZ, 0x8, R47 ;  /* 0x00000008ff2f7819 */ /* 0x000fc4000001142f */
[----:B------:R-:W-:Y:S01]  /*54c0*/  F2FP.SATFINITE.E4M3.F32.PACK_AB_MERGE_C R37, R7, R6, RZ ;  /* 0x000000060725723e */ /* 0x000fe200048070ff */
[----:B------:R-:W-:Y:S01]  /*54d0*/  VIADD R6, R3, 0x5 ;  /* 0x0000000503067836 */ /* 0x000fe20000000000 */
[----:B------:R-:W-:Y:S01]  /*54e0*/  ISETP.LT.AND P1, PT, R2, UR18, !P1 ;  /* 0x0000001202007c0c */ /* 0x000fe2000cf21270 */
[----:B------:R-:W-:Y:S01]  /*54f0*/  IMAD.X R5, R20, 0x1, R55, P6 ;  /* 0x0000000114057824 */ /* 0x000fe200030e0637 */
[----:B------:R-:W-:Y:S01]  /*5500*/  @P0 STG.E.U8 desc[UR24][R42.64], R47 ;  /* 0x0000002f2a000986 */ /* 0x000fe2000c101118 */
[----:B------:R-:W-:Y:S02]  /*5510*/  F2FP.SATFINITE.E4M3.F32.PACK_AB_MERGE_C R23, R23, R22, RZ ;  /* 0x000000161717723e */ /* 0x000fe400048070ff */
[----:B------:R-:W-:Y:S01]  /*5520*/  ISETP.GE.AND P0, PT, R6, UR19, PT ;  /* 0x0000001306007c0c */ /* 0x000fe2000bf06270 */
[----:B------:R0:W-:Y:S01]  /*5530*/  @P5 STG.E.U8 desc[UR24][R4.64], R37 ;  /* 0x0000002504005986 */ /* 0x0001e2000c101118 */
[C---:B------:R-:W-:Y:S01]  /*5540*/  IADD3 R6, P6, PT, R44.reuse, R49, RZ ;  /* 0x000000312c067210 */ /* 0x040fe20007fde0ff */
[----:B------:R-:W-:Y:S01]  /*5550*/  VIADD R44, R44, UR5 ;  /* 0x000000052c2c7c36 */ /* 0x000fe20008000000 */
[----:B------:R-:W-:-:S02]  /*5560*/  ISETP.LT.AND P5, PT, R0, UR18, !P2 ;  /* 0x0000001200007c0c */ /* 0x000fc4000d7a1270 */
[----:B------:R-:W-:Y:S01]  /*5570*/  PRMT R22, R37, 0x9910, RZ ;  /* 0x0000991025167816 */ /* 0x000fe200000000ff */
[----:B------:R-:W-:Y:S01]  /*5580*/  IMAD.X R7, R20, 0x1, R51, P6 ;  /* 0x0000000114077824 */ /* 0x000fe200030e0633 */
[----:B------:R-:W-:Y:S02]  /*5590*/  SHF.R.S32.HI R36, RZ, 0x1f, R44 ;  /* 0x0000001fff247819 */ /* 0x000fe4000001142c */
[----:B------:R-:W-:Y:S02]  /*55a0*/  IADD3 R20, P6, PT, R44, R53, RZ ;  /* 0x000000352c147210 */ /* 0x000fe40007fde0ff */
[----:B------:R-:W-:Y:S01]  /*55b0*/  ISETP.LT.AND P2, PT, R2, UR18, !P2 ;  /* 0x0000001202007c0c */ /* 0x000fe2000d741270 */
[----:B------:R2:W-:Y:S01]  /*55c0*/  @P1 STG.E.U8 desc[UR24][R6.64], R23 ;  /* 0x0000001706001986 */ /* 0x0005e2000c101118 */
[----:B0-----:R-:W-:Y:S01]  /*55d0*/  SHF.R.S32.HI R37, RZ, 0x8, R22 ;  /* 0x00000008ff257819 */ /* 0x001fe20000011416 */
[----:B------:R-:W-:Y:S01]  /*55e0*/  IMAD.X R21, R36, 0x1, R55, P6 ;  /* 0x0000000124157824 */ /* 0x000fe200030e0637 */
[C---:B------:R-:W-:Y:S01]  /*55f0*/  IADD3 R4, P6, PT, R44.reuse, R49, RZ ;  /* 0x000000312c047210 */ /* 0x040fe20007fde0ff */
[----:B------:R-:W-:Y:S01]  /*5600*/  VIADD R22, R44, UR5 ;  /* 0x000000052c167c36 */ /* 0x000fe20008000000 */
[----:B------:R-:W-:-:S02]  /*5610*/  PRMT R39, R23, 0x9910, RZ ;  /* 0x0000991017277816 */ /* 0x000fc400000000ff */
[----:B------:R0:W-:Y:S01]  /*5620*/  @P5 STG.E.U8 desc[UR24][R20.64], R37 ;  /* 0x0000002514005986 */ /* 0x0001e2000c101118 */
[----:B------:R-:W-:Y:S01]  /*5630*/  ISETP.LT.AND P5, PT, R0, UR18, !P3 ;  /* 0x0000001200007c0c */ /* 0x000fe2000dfa1270 */
[----:B------:R-:W-:Y:S01]  /*5640*/  IMAD.X R5, R36, 0x1, R51, P6 ;  /* 0x0000000124057824 */ /* 0x000fe200030e0633 */
[----:B------:R-:W-:Y:S02]  /*5650*/  ISETP.GE.AND P1, PT, R38, UR19, PT ;  /* 0x0000001326007c0c */ /* 0x000fe4000bf26270 */
[----:B------:R-:W-:Y:S02]  /*5660*/  SHF.R.S32.HI R38, RZ, 0x1f, R22 ;  /* 0x0000001fff267819 */ /* 0x000fe40000011416 */
[----:B--2---:R-:W-:Y:S02]  /*5670*/  IADD3 R6, P6, PT, R22, R53, RZ ;  /* 0x0000003516067210 */ /* 0x004fe40007fde0ff */
[----:B------:R-:W-:Y:S02]  /*5680*/  SHF.R.S32.HI R39, RZ, 0x8, R39 ;  /* 0x00000008ff277819 */ /* 0x000fe40000011427 */
[----:B------:R-:W-:Y:S01]  /*5690*/  F2FP.SATFINITE.E4M3.F32.PACK_AB_MERGE_C R23, R9, R8, RZ ;  /* 0x000000080917723e */ /* 0x000fe200048070ff */
[----:B------:R-:W-:Y:S01]  /*56a0*/  VIADD R8, R3, 0x7 ;  /* 0x0000000703087836 */ /* 0x000fe20000000000 */
[----:B------:R-:W-:Y:S01]  /*56b0*/  ISETP.LT.AND P3, PT, R2, UR18, !P3 ;  /* 0x0000001202007c0c */ /* 0x000fe2000df61270 */
[----:B------:R-:W-:Y:S01]  /*56c0*/  IMAD.X R7, R38, 0x1, R55, P6 ;  /* 0x0000000126077824 */ /* 0x000fe200030e0637 */
[----:B------:R2:W-:Y:S01]  /*56d0*/  @P2 STG.E.U8 desc[UR24][R4.64], R39 ;  /* 0x0000002704002986 */ /* 0x0005e2000c101118 */
[----:B------:R-:W-:Y:S01]  /*56e0*/  F2FP.SATFINITE.E4M3.F32.PACK_AB_MERGE_C R25, R25, R24, RZ ;  /* 0x000000181919723e */ /* 0x000fe200048070ff */
[----:B0-----:R-:W-:Y:S01]  /*56f0*/  VIADD R20, R3, 0x8 ;  /* 0x0000000803147836 */ /* 0x001fe20000000000 */
        /* <DEDUP_REMOVED lines=8> */
[----:B--2---:R-:W-:Y:S02]  /*5780*/  IADD3 R4, P6, PT, R22, R53, RZ ;  /* 0x0000003516047210 */ /* 0x004fe40007fde0ff */
[----:B------:R-:W-:Y:S01]  /*5790*/  SHF.R.S32.HI R21, RZ, 0x8, R21 ;  /* 0x00000008ff157819 */ /* 0x000fe20000011415 */
[----:B------:R2:W-:Y:S01]  /*57a0*/  @P3 STG.E.U8 desc[UR24][R8.64], R25 ;  /* 0x0000001908003986 */ /* 0x0005e2000c101118 */
[----:B------:R-:W-:Y:S01]  /*57b0*/  ISETP.LT.AND P0, PT, R2, UR18, !P0 ;  /* 0x0000001202007c0c */ /* 0x000fe2000c701270 */
[----:B------:R-:W-:Y:S01]  /*57c0*/  IMAD.X R5, R24, 0x1, R55, P6 ;  /* 0x0000000118057824 */ /* 0x000fe200030e0637 */
[----:B------:R-:W-:Y:S01]  /*57d0*/  ISETP.GE.AND P3, PT, R20, UR19, PT ;  /* 0x0000001314007c0c */ /* 0x000fe2000bf66270 */
[C---:B------:R-:W-:Y:S01]  /*57e0*/  VIADD R20, R22.reuse, UR5 ;  /* 0x0000000516147c36 */ /* 0x040fe20008000000 */
[----:B0-----:R-:W-:-:S02]  /*57f0*/  IADD3 R6, P6, PT, R22, R49, RZ ;  /* 0x0000003116067210 */ /* 0x001fc40007fde0ff */
[----:B------:R0:W-:Y:S01]  /*5800*/  @P5 STG.E.U8 desc[UR24][R4.64], R21 ;  /* 0x0000001504005986 */ /* 0x0001e2000c101118 */
[----:B------:R-:W-:Y:S02]  /*5810*/  PRMT R23, R25, 0x9910, RZ ;  /* 0x0000991019177816 */ /* 0x000fe400000000ff */
[----:B------:R-:W-:Y:S01]  /*5820*/  ISETP.LT.AND P5, PT, R0, UR18, !P1 ;  /* 0x0000001200007c0c */ /* 0x000fe2000cfa1270 */
[----:B------:R-:W-:Y:S01]  /*5830*/  IMAD.X R7, R24, 0x1, R51, P6 ;  /* 0x0000000118077824 */ /* 0x000fe200030e0633 */
[----:B------:R-:W-:Y:S02]  /*5840*/  SHF.R.S32.HI R22, RZ, 0x1f, R20 ;  /* 0x0000001fff167819 */ /* 0x000fe40000011414 */
[----:B--2---:R-:W-:Y:S02]  /*5850*/  IADD3 R8, P6, PT, R20, R53, RZ ;  /* 0x0000003514087210 */ /* 0x004fe40007fde0ff */
[----:B------:R-:W-:Y:S02]  /*5860*/  SHF.R.S32.HI R23, RZ, 0x8, R23 ;  /* 0x00000008ff177819 */ /* 0x000fe40000011417 */
[----:B------:R-:W-:Y:S01]  /*5870*/  F2FP.SATFINITE.E4M3.F32.PACK_AB_MERGE_C R11, R11, R10, RZ ;  /* 0x0000000a0b0b723e */ /* 0x000fe200048070ff */
[----:B0-----:R-:W-:Y:S01]  /*5880*/  VIADD R4, R3, 0x9 ;  /* 0x0000000903047836 */ /* 0x001fe20000000000 */
[----:B------:R-:W-:Y:S01]  /*5890*/  ISETP.LT.AND P1, PT, R2, UR18, !P1 ;  /* 0x0000001202007c0c */ /* 0x000fe2000cf21270 */
[----:B------:R-:W-:Y:S01]  /*58a0*/  IMAD.X R9, R22, 0x1, R55, P6 ;  /* 0x0000000116097824 */ /* 0x000fe200030e0637 */
[----:B------:R0:W-:Y:S01]  /*58b0*/  @P0 STG.E.U8 desc[UR24][R6.64], R23 ;  /* 0x0000001706000986 */ /* 0x0001e2000c101118 */
[----:B------:R-:W-:Y:S01]  /*58c0*/  PRMT R10, R11, 0x9910, RZ ;  /* 0x000099100b0a7816 */ /* 0x000fe200000000ff */
[----:B------:R-:W-:Y:S01]  /*58d0*/  VIADD R21, R3, 0xa ;  /* 0x0000000a03157836 */ /* 0x000fe20000000000 */
[----:B------:R-:W-:Y:S01]  /*58e0*/  ISETP.GE.AND P0, PT, R4, UR19, PT ;  /* 0x0000001304007c0c */ /* 0x000fe2000bf06270 */
[----:B------:R2:W-:Y:S01]  /*58f0*/  @P5 STG.E.U8 desc[UR24][R8.64], R11 ;  /* 0x0000000b08005986 */ /* 0x0005e2000c101118 */
[C---:B------:R-:W-:Y:S01]  /*5900*/  IADD3 R4, P6, PT, R20.reuse, R49, RZ ;  /* 0x0000003114047210 */ /* 0x040fe20007fde0ff */
[----:B------:R-:W-:Y:S01]  /*5910*/  VIADD R20, R20, UR5 ;  /* 0x0000000514147c36 */ /* 0x000fe20008000000 */
[----:B------:R-:W-:-:S02]  /*5920*/  ISETP.LT.AND P5, PT, R0, UR18, !P2 ;  /* 0x0000001200007c0c */ /* 0x000fc4000d7a1270 */
[----:B------:R-:W-:Y:S01]  /*5930*/  F2FP.SATFINITE.E4M3.F32.PACK_AB_MERGE_C R27, R27, R26, RZ ;  /* 0x0000001a1b1b723e */ /* 0x000fe200048070ff */
[----:B------:R-:W-:Y:S01]  /*5940*/  IMAD.X R5, R22, 0x1, R51, P6 ;  /* 0x0000000116057824 */ /* 0x000fe200030e0633 */
[----:B------:R-:W-:Y:S02]  /*5950*/  SHF.R.S32.HI R22, RZ, 0x1f, R20 ;  /* 0x0000001fff167819 */ /* 0x000fe40000011414 */
[----:B0-----:R-:W-:Y:S02]  /*5960*/  IADD3 R6, P6, PT, R20, R53, RZ ;  /* 0x0000003514067210 */ /* 0x001fe40007fde0ff */
[----:B------:R-:W-:Y:S01]  /*5970*/  ISETP.LT.AND P2, PT, R2, UR18, !P2 ;  /* 0x0000001202007c0c */ /* 0x000fe2000d741270 */
[----:B------:R0:W-:Y:S01]  /*5980*/  @P1 STG.E.U8 desc[UR24][R4.64], R27 ;  /* 0x0000001b04001986 */ /* 0x0001e2000c101118 */
[----:B--2---:R-:W-:Y:S01]  /*5990*/  SHF.R.S32.HI R11, RZ, 0x8, R10 ;  /* 0x00000008ff0b7819 */ /* 0x004fe2000001140a */
[----:B------:R-:W-:Y:S01]  /*59a0*/  IMAD.X R7, R22, 0x1, R55, P6 ;  /* 0x0000000116077824 */ /* 0x000fe200030e0637 */
[C---:B------:R-:W-:Y:S01]  /*59b0*/  IADD3 R8, P6, PT, R20.reuse, R49, RZ ;  /* 0x0000003114087210 */ /* 0x040fe20007fde0ff */
[----:B------:R-:W-:Y:S01]  /*59c0*/  VIADD R10, R20, UR5 ;  /* 0x00000005140a7c36 */ /* 0x000fe20008000000 */
[----:B------:R-:W-:-:S02]  /*59d0*/  ISETP.GE.AND P1, PT, R21, UR19, PT ;  /* 0x0000001315007c0c */ /* 0x000fc4000bf26270 */
[----:B------:R2:W-:Y:S01]  /*59e0*/  @P5 STG.E.U8 desc[UR24][R6.64], R11 ;  /* 0x0000000b06005986 */ /* 0x0005e2000c101118 */
[----:B------:R-:W-:Y:S01]  /*59f0*/  PRMT R21, R27, 0x9910, RZ ;  /* 0x000099101b157816 */ /* 0x000fe200000000ff */
[----:B------:R-:W-:Y:S01]  /*5a00*/  IMAD.X R9, R22, 0x1, R51, P6 ;  /* 0x0000000116097824 */ /* 0x000fe200030e0633 */
[----:B------:R-:W-:Y:S02]  /*5a10*/  ISETP.LT.AND P5, PT, R0, UR18, !P3 ;  /* 0x0000001200007c0c */ /* 0x000fe4000dfa1270 */
[----:B------:R-:W-:Y:S02]  /*5a20*/  SHF.R.S32.HI R20, RZ, 0x1f, R10 ;  /* 0x0000001fff147819 */ /* 0x000fe4000001140a */
[----:B0-----:R-:W-:Y:S02]  /*5a30*/  IADD3 R4, P6, PT, R10, R53, RZ ;  /* 0x000000350a047210 */ /* 0x001fe40007fde0ff */
[----:B------:R-:W-:Y:S02]  /*5a40*/  SHF.R.S32.HI R21, RZ, 0x8, R21 ;  /* 0x00000008ff157819 */ /* 0x000fe40000011415 */
[----:B------:R-:W-:Y:S01]  /*5a50*/  F2FP.SATFINITE.E4M3.F32.PACK_AB_MERGE_C R13, R13, R12, RZ ;  /* 0x0000000c0d0d723e */ /* 0x000fe200048070ff */
[----:B--2---:R-:W-:Y:S01]  /*5a60*/  VIADD R6, R3, 0xb ;  /* 0x0000000b03067836 */ /* 0x004fe20000000000 */
[----:B------:R-:W-:Y:S01]  /*5a70*/  ISETP.LT.AND P3, PT, R2, UR18, !P3 ;  /* 0x0000001202007c0c */ /* 0x000fe2000df61270 */
[----:B------:R-:W-:Y:S01]  /*5a80*/  IMAD.X R5, R20, 0x1, R55, P6 ;  /* 0x0000000114057824 */ /* 0x000fe200030e0637 */
[----:B------:R0:W-:Y:S01]  /*5a90*/  @P2 STG.E.U8 desc[UR24][R8.64], R21 ;  /* 0x0000001508002986 */ /* 0x0001e2000c101118 */
[----:B------:R-:W-:-:S02]  /*5aa0*/  PRMT R11, R13, 0x9910, RZ ;  /* 0x000099100d0b7816 */ /* 0x000fc400000000ff */
[----:B------:R-:W-:Y:S01]  /*5ab0*/  ISETP.GE.AND P2, PT, R6, UR19, PT ;  /* 0x0000001306007c0c */ /* 0x000fe2000bf46270 */
[----:B------:R2:W-:Y:S01]  /*5ac0*/  @P5 STG.E.U8 desc[UR24][R4.64], R13 ;  /* 0x0000000d04005986 */ /* 0x0005e2000c101118 */
[C---:B------:R-:W-:Y:S01]  /*5ad0*/  IADD3 R6, P6, PT, R10.reuse, R49, RZ ;  /* 0x000000310a067210 */ /* 0x040fe20007fde0ff */
[----:B------:R-:W-:Y:S01]  /*5ae0*/  VIADD R10, R10, UR5 ;  /* 0x000000050a0a7c36 */ /* 0x000fe20008000000 */
[----:B------:R-:W-:Y:S02]  /*5af0*/  ISETP.LT.AND P5, PT, R0, UR18, !P0 ;  /* 0x0000001200007c0c */ /* 0x000fe4000c7a1270 */
[----:B------:R-:W-:Y:S01]  /*5b00*/  F2FP.SATFINITE.E4M3.F32.PACK_AB_MERGE_C R29, R29, R28, RZ ;  /* 0x0000001c1d1d723e */ /* 0x000fe200048070ff */
[----:B------:R-:W-:Y:S01]  /*5b10*/  IMAD.X R7, R20, 0x1, R51, P6 ;  /* 0x0000000114077824 */ /* 0x000fe200030e0633 */
[----:B------:R-:W-:Y:S01]  /*5b20*/  SHF.R.S32.HI R12, RZ, 0x1f, R10 ;  /* 0x0000001fff0c7819 */ /* 0x000fe2000001140a */
[----:B------:R-:W-:Y:S01]  /*5b30*/  VIADD R20, R3, 0xc ;  /* 0x0000000c03147836 */ /* 0x000fe20000000000 */
[----:B0-----:R-:W-:-:S02]  /*5b40*/  IADD3 R8, P6, PT, R10, R53, RZ ;  /* 0x000000350a087210 */ /* 0x001fc40007fde0ff */
[----:B------:R-:W-:Y:S01]  /*5b50*/  SHF.R.S32.HI R11, RZ, 0x8, R11 ;  /* 0x00000008ff0b7819 */ /* 0x000fe2000001140b */
[----:B------:R0:W-:Y:S01]  /*5b60*/  @P3 STG.E.U8 desc[UR24][R6.64], R29 ;  /* 0x0000001d06003986 */ /* 0x0001e2000c101118 */
[----:B------:R-:W-:Y:S01]  /*5b70*/  ISETP.LT.AND P0, PT, R2, UR18, !P0 ;  /* 0x0000001202007c0c */ /* 0x000fe2000c701270 */
[----:B------:R-:W-:Y:S01]  /*5b80*/  IMAD.X R9, R12, 0x1, R55, P6 ;  /* 0x000000010c097824 */ /* 0x000fe200030e0637 */
[C---:B--2---:R-:W-:Y:S01]  /*5b90*/  IADD3 R4, P6, PT, R10.reuse, R49, RZ ;  /* 0x000000310a047210 */ /* 0x044fe20007fde0ff */
[----:B------:R-:W-:Y:S01]  /*5ba0*/  VIADD R10, R10, UR5 ;  /* 0x000000050a0a7c36 */ /* 0x000fe20008000000 */
[----:B------:R-:W-:Y:S02]  /*5bb0*/  PRMT R13, R29, 0x9910, RZ ;  /* 0x000099101d0d7816 */ /* 0x000fe400000000ff */
[----:B------:R2:W-:Y:S01]  /*5bc0*/  @P5 STG.E.U8 desc[UR24][R8.64], R11 ;  /* 0x0000000b08005986 */ /* 0x0005e2000c101118 */
[----:B------:R-:W-:Y:S01]  /*5bd0*/  ISETP.LT.AND P5, PT, R0, UR18, !P1 ;  /* 0x0000001200007c0c */ /* 0x000fe2000cfa1270 */
[----:B------:R-:W-:Y:S01]  /*5be0*/  IMAD.X R5, R12, 0x1, R51, P6 ;  /* 0x000000010c057824 */ /* 0x000fe200030e0633 */
[----:B------:R-:W-:-:S02]  /*5bf0*/  SHF.R.S32.HI R13, RZ, 0x8, R13 ;  /* 0x00000008ff0d7819 */ /* 0x000fc4000001140d */
[----:B------:R-:W-:Y:S02]  /*5c00*/  SHF.R.S32.HI R12, RZ, 0x1f, R10 ;  /* 0x0000001fff0c7819 */ /* 0x000fe4000001140a */
[----:B0-----:R-:W-:Y:S01]  /*5c10*/  IADD3 R6, P6, PT, R10, R53, RZ ;  /* 0x000000350a067210 */ /* 0x001fe20007fde0ff */
[----:B------:R0:W-:Y:S01]  /*5c20*/  @P0 STG.E.U8 desc[UR24][R4.64], R13 ;  /* 0x0000000d04000986 */ /* 0x0001e2000c101118 */
[----:B------:R-:W-:Y:S02]  /*5c30*/  F2FP.SATFINITE.E4M3.F32.PACK_AB_MERGE_C R15, R15, R14, RZ ;  /* 0x0000000e0f0f723e */ /* 0x000fe400048070ff */
[----:B------:R-:W-:Y:S01]  /*5c40*/  ISETP.LT.AND P1, PT, R2, UR18, !P1 ;  /* 0x0000001202007c0c */ /* 0x000fe2000cf21270 */
[----:B------:R-:W-:Y:S01]  /*5c50*/  IMAD.X R7, R12, 0x1, R55, P6 ;  /* 0x000000010c077824 */ /* 0x000fe200030e0637 */
[C---:B--2---:R-:W-:Y:S01]  /*5c60*/  IADD3 R8, P0, PT, R10.reuse, R49, RZ ;  /* 0x000000310a087210 */ /* 0x044fe20007f1e0ff */
[----:B------:R-:W-:Y:S01]  /*5c70*/  VIADD R10, R10, UR5 ;  /* 0x000000050a0a7c36 */ /* 0x000fe20008000000 */
[----:B------:R-:W-:-:S02]  /*5c80*/  F2FP.SATFINITE.E4M3.F32.PACK_AB_MERGE_C R31, R31, R30, RZ ;  /* 0x0000001e1f1f723e */ /* 0x000fc400048070ff */
[----:B------:R2:W-:Y:S01]  /*5c90*/  @P5 STG.E.U8 desc[UR24][R6.64], R15 ;  /* 0x0000000f06005986 */ /* 0x0005e2000c101118 */
[----:B------:R-:W-:Y:S01]  /*5ca0*/  IMAD.X R9, R12, 0x1, R51, P0 ;  /* 0x000000010c097824 */ /* 0x000fe200000e0633 */
[----:B------:R-:W-:Y:S01]  /*5cb0*/  SHF.R.S32.HI R12, RZ, 0x1f, R10 ;  /* 0x0000001fff0c7819 */ /* 0x000fe2000001140a */
[C---:B------:R-:W-:Y:S01]  /*5cc0*/  VIADD R11, R10.reuse, UR5 ;  /* 0x000000050a0b7c36 */ /* 0x040fe20008000000 */
[----:B0-----:R-:W-:Y:S02]  /*5cd0*/  IADD3 R4, P5, PT, R10, R53, RZ ;  /* 0x000000350a047210 */ /* 0x001fe40007fbe0ff */
[----:B------:R-:W-:Y:S01]  /*5ce0*/  ISETP.GE.AND P3, PT, R20, UR19, PT ;  /* 0x0000001314007c0c */ /* 0x000fe2000bf66270 */
[----:B------:R0:W-:Y:S01]  /*5cf0*/  @P1 STG.E.U8 desc[UR24][R8.64], R31 ;  /* 0x0000001f08001986 */ /* 0x0001e2000c101118 */
[----:B------:R-:W-:Y:S01]  /*5d00*/  PRMT R14, R31, 0x9910, RZ ;  /* 0x000099101f0e7816 */ /* 0x000fe200000000ff */
[----:B------:R-:W-:Y:S01]  /*5d10*/  IMAD.X R5, R12, 0x1, R55, P5 ;  /* 0x000000010c057824 */ /* 0x000fe200028e0637 */
[----:B------:R-:W-:Y:S01]  /*5d20*/  ISETP.LT.AND P0, PT, R0, UR18, !P2 ;  /* 0x0000001200007c0c */ /* 0x000fe2000d701270 */
[C---:B------:R-:W-:Y:S01]  /*5d30*/  VIADD R20, R3.reuse, 0xd ;  /* 0x0000000d03147836 */ /* 0x040fe20000000000 */
[----:B--2---:R-:W-:Y:S01]  /*5d40*/  IADD3 R6, P5, PT, R10, R49, RZ ;  /* 0x000000310a067210 */ /* 0x004fe20007fbe0ff */
[----:B------:R-:W-:Y:S01]  /*5d50*/  VIADD R10, R3, 0xe ;  /* 0x0000000e030a7836 */ /* 0x000fe20000000000 */
[----:B------:R-:W-:-:S02]  /*5d60*/  ISETP.LT.AND P2, PT, R2, UR18, !P2 ;  /* 0x0000001202007c0c */ /* 0x000fc4000d741270 */
[----:B------:R-:W-:Y:S01]  /*5d70*/  ISETP.LT.AND P1, PT, R0, UR18, !P3 ;  /* 0x0000001200007c0c */ /* 0x000fe2000df21270 */
[----:B------:R-:W-:Y:S01]  /*5d80*/  IMAD.X R7, R12, 0x1, R51, P5 ;  /* 0x000000010c077824 */ /* 0x000fe200028e0633 */
[----:B------:R-:W-:Y:S01]  /*5d90*/  PRMT R13, R15, 0x9910, RZ ;  /* 0x000099100f0d7816 */ /* 0x000fe200000000ff */
[----:B------:R-:W-:Y:S01]  /*5da0*/  IMAD.MOV.U32 R15, RZ, RZ, R14 ;  /* 0x000000ffff0f7224 */ /* 0x000fe200078e000e */
[----:B------:R-:W-:Y:S02]  /*5db0*/  SHF.R.S32.HI R14, RZ, 0x1f, R11 ;  /* 0x0000001fff0e7819 */ /* 0x000fe4000001140b */
[----:B0-----:R-:W-:Y:S02]  /*5dc0*/  IADD3 R8, P5, PT, R11, R53, RZ ;  /* 0x000000350b087210 */ /* 0x001fe40007fbe0ff */
[----:B------:R-:W-:Y:S02]  /*5dd0*/  SHF.R.S32.HI R13, RZ, 0x8, R13 ;  /* 0x00000008ff0d7819 */ /* 0x000fe4000001140d */
[----:B------:R-:W-:Y:S01]  /*5de0*/  SHF.R.S32.HI R15, RZ, 0x8, R15 ;  /* 0x00000008ff0f7819 */ /* 0x000fe2000001140f */
[----:B------:R-:W-:Y:S01]  /*5df0*/  IMAD.X R9, R14, 0x1, R55, P5 ;  /* 0x000000010e097824 */ /* 0x000fe200028e0637 */
[----:B------:R-:W-:Y:S01]  /*5e00*/  F2FP.SATFINITE.E4M3.F32.PACK_AB_MERGE_C R17, R17, R16, RZ ;  /* 0x000000101111723e */ /* 0x000fe200048070ff */
[----:B------:R0:W-:Y:S01]  /*5e10*/  @P0 STG.E.U8 desc[UR24][R4.64], R13 ;  /* 0x0000000d04000986 */ /* 0x0001e2000c101118 */
[----:B------:R-:W-:Y:S01]  /*5e20*/  ISETP.GE.AND P6, PT, R20, UR19, PT ;  /* 0x0000001314007c0c */ /* 0x000fe2000bfc6270 */
[----:B------:R-:W-:Y:S01]  /*5e30*/  VIADD R20, R3, 0xf ;  /* 0x0000000f03147836 */ /* 0x000fe20000000000 */
[----:B------:R-:W-:Y:S01]  /*5e40*/  ISETP.LT.AND P3, PT, R2, UR18, !P3 ;  /* 0x0000001202007c0c */ /* 0x000fe2000df61270 */
[----:B------:R-:W-:Y:S01]  /*5e50*/  VIADD R3, R11, UR5 ;  /* 0x000000050b037c36 */ /* 0x000fe20008000000 */
[----:B------:R-:W-:Y:S01]  /*5e60*/  @P2 STG.E.U8 desc[UR24][R6.64], R15 ;  /* 0x0000000f06002986 */ /* 0x000fe2000c101118 */
[----:B------:R-:W-:-:S02]  /*5e70*/  PRMT R12, R17, 0x9910, RZ ;  /* 0x00009910110c7816 */ /* 0x000fc400000000ff */
[----:B------:R-:W-:Y:S01]  /*5e80*/  ISETP.LT.AND P2, PT, R0, UR18, !P6 ;  /* 0x0000001200007c0c */ /* 0x000fe2000f741270 */
[----:B------:R2:W-:Y:S01]  /*5e90*/  @P1 STG.E.U8 desc[UR24][R8.64], R17 ;  /* 0x0000001108001986 */ /* 0x0005e2000c101118 */
[----:B------:R-:W-:Y:S02]  /*5ea0*/  ISETP.GE.AND P0, PT, R10, UR19, PT ;  /* 0x000000130a007c0c */ /* 0x000fe4000bf06270 */
[----:B------:R-:W-:Y:S02]  /*5eb0*/  IADD3 R10, P1, PT, R11, R49, RZ ;  /* 0x000000310b0a7210 */ /* 0x000fe40007f3e0ff */
[----:B------:R-:W-:Y:S02]  /*5ec0*/  SHF.R.S32.HI R16, RZ, 0x1f, R3 ;  /* 0x0000001fff107819 */ /* 0x000fe40000011403 */
[C---:B0-----:R-:W-:Y:S01]  /*5ed0*/  IADD3 R4, P5, PT, R3.reuse, R53, RZ ;  /* 0x0000003503047210 */ /* 0x041fe20007fbe0ff */
[----:B------:R-:W-:Y:S01]  /*5ee0*/  IMAD.X R11, R14, 0x1, R51, P1 ;  /* 0x000000010e0b7824 */ /* 0x000fe200008e0633 */
[----:B------:R-:W-:Y:S01]  /*5ef0*/  SHF.R.S32.HI R13, RZ, 0x8, R12 ;  /* 0x00000008ff0d7819 */ /* 0x000fe2000001140c */
[----:B------:R-:W-:Y:S01]  /*5f00*/  VIADD R12, R3, UR5 ;  /* 0x00000005030c7c36 */ /* 0x000fe20008000000 */
[----:B------:R-:W-:Y:S01]  /*5f10*/  F2FP.SATFINITE.E4M3.F32.PACK_AB_MERGE_C R33, R33, R32, RZ ;  /* 0x000000202121723e */ /* 0x000fe200048070ff */
[----:B------:R-:W-:Y:S01]  /*5f20*/  IMAD.X R5, R16, 0x1, R55, P5 ;  /* 0x0000000110057824 */ /* 0x000fe200028e0637 */
[----:B------:R-:W-:-:S02]  /*5f30*/  ISETP.GE.AND P1, PT, R20, UR19, PT ;  /* 0x0000001314007c0c */ /* 0x000fc4000bf26270 */
[----:B------:R-:W-:Y:S01]  /*5f40*/  SHF.R.S32.HI R14, RZ, 0x1f, R12 ;  /* 0x0000001fff0e7819 */ /* 0x000fe2000001140c */
[----:B------:R0:W-:Y:S01]  /*5f50*/  @P3 STG.E.U8 desc[UR24][R10.64], R33 ;  /* 0x000000210a003986 */ /* 0x0001e2000c101118 */
[----:B--2---:R-:W-:Y:S02]  /*5f60*/  IADD3 R8, P5, PT, R12, R53, RZ ;  /* 0x000000350c087210 */ /* 0x004fe40007fbe0ff */
[----:B------:R-:W-:Y:S01]  /*5f70*/  ISETP.LT.AND P3, PT, R0, UR18, !P0 ;  /* 0x0000001200007c0c */ /* 0x000fe2000c761270 */
[----:B------:R2:W-:Y:S01]  /*5f80*/  @P2 STG.E.U8 desc[UR24][R4.64], R13 ;  /* 0x0000000d04002986 */ /* 0x0005e2000c101118 */
[----:B------:R-:W-:Y:S01]  /*5f90*/  IADD3 R6, P2, PT, R3, R49, RZ ;  /* 0x0000003103067210 */ /* 0x000fe20007f5e0ff */
[----:B------:R-:W-:Y:S01]  /*5fa0*/  IMAD.X R9, R14, 0x1, R55, P5 ;  /* 0x000000010e097824 */ /* 0x000fe200028e0637 */
[----:B------:R-:W-:Y:S01]  /*5fb0*/  ISETP.LT.AND P6, PT, R2, UR18, !P6 ;  /* 0x0000001202007c0c */ /* 0x000fe2000f7c1270 */
[----:B------:R-:W-:Y:S01]  /*5fc0*/  VIADD R3, R12, UR5 ;  /* 0x000000050c037c36 */ /* 0x000fe20008000000 */
[----:B------:R-:W-:Y:S01]  /*5fd0*/  ISETP.LT.AND P0, PT, R2, UR18, !P0 ;  /* 0x0000001202007c0c */ /* 0x000fe2000c701270 */
[----:B------:R-:W-:Y:S01]  /*5fe0*/  IMAD.X R7, R16, 0x1, R51, P2 ;  /* 0x0000000110077824 */ /* 0x000fe200010e0633 */
[----:B------:R-:W-:-:S02]  /*5ff0*/  ISETP.LT.AND P2, PT, R0, UR18, !P1 ;  /* 0x0000001200007c0c */ /* 0x000fc4000cf41270 */
[----:B0-----:R-:W-:Y:S02]  /*6000*/  IADD3 R10, P5, PT, R12, R49, RZ ;  /* 0x000000310c0a7210 */ /* 0x001fe40007fbe0ff */
[----:B------:R-:W-:Y:S02]  /*6010*/  SHF.R.S32.HI R0, RZ, 0x1f, R3 ;  /* 0x0000001fff007819 */ /* 0x000fe40000011403 */
[----:B------:R-:W-:Y:S01]  /*6020*/  F2FP.SATFINITE.E4M3.F32.PACK_AB_MERGE_C R19, R19, R18, RZ ;  /* 0x000000121313723e */ /* 0x000fe200048070ff */
[----:B------:R-:W-:Y:S01]  /*6030*/  IMAD.X R11, R14, 0x1, R51, P5 ;  /* 0x000000010e0b7824 */ /* 0x000fe200028e0633 */
[----:B--2---:R-:W-:Y:S02]  /*6040*/  IADD3 R4, P5, PT, R3, R53, RZ ;  /* 0x0000003503047210 */ /* 0x004fe40007fbe0ff */
[----:B------:R-:W-:Y:S02]  /*6050*/  PRMT R13, R33, 0x9910, RZ ;  /* 0x00009910210d7816 */ /* 0x000fe400000000ff */
[----:B------:R-:W-:Y:S01]  /*6060*/  ISETP.LT.AND P1, PT, R2, UR18, !P1 ;  /* 0x0000001202007c0c */ /* 0x000fe2000cf21270 */
[----:B------:R-:W-:Y:S01]  /*6070*/  IMAD.X R5, R0, 0x1, R55, P5 ;  /* 0x0000000100057824 */ /* 0x000fe200028e0637 */
[----:B------:R-:W-:-:S02]  /*6080*/  F2FP.SATFINITE.E4M3.F32.PACK_AB_MERGE_C R35, R35, R34, RZ ;  /* 0x000000222323723e */ /* 0x000fc400048070ff */
[----:B------:R-:W-:Y:S02]  /*6090*/  IADD3 R2, P5, PT, R3, R49, RZ ;  /* 0x0000003103027210 */ /* 0x000fe40007fbe0ff */
[----:B------:R-:W-:Y:S02]  /*60a0*/  PRMT R15, R19, 0x9910, RZ ;  /* 0x00009910130f7816 */ /* 0x000fe400000000ff */
[----:B------:R-:W-:Y:S01]  /*60b0*/  SHF.R.S32.HI R13, RZ, 0x8, R13 ;  /* 0x00000008ff0d7819 */ /* 0x000fe2000001140d */
[----:B------:R-:W-:Y:S01]  /*60c0*/  IMAD.X R3, R0, 0x1, R51, P5 ;  /* 0x0000000100037824 */ /* 0x000fe200028e0633 */
[----:B------:R-:W-:Y:S02]  /*60d0*/  PRMT R17, R35, 0x9910, RZ ;  /* 0x0000991023117816 */ /* 0x000fe400000000ff */
[----:B------:R-:W-:Y:S01]  /*60e0*/  SHF.R.S32.HI R15, RZ, 0x8, R15 ;  /* 0x00000008ff0f7819 */ /* 0x000fe2000001140f */
[----:B------:R0:W-:Y:S01]  /*60f0*/  @P6 STG.E.U8 desc[UR24][R6.64], R13 ;  /* 0x0000000d06006986 */ /* 0x0001e2000c101118 */
[----:B------:R-:W-:-:S03]  /*6100*/  SHF.R.S32.HI R17, RZ, 0x8, R17 ;  /* 0x00000008ff117819 */ /* 0x000fc60000011411 */
[----:B------:R0:W-:Y:S04]  /*6110*/  @P3 STG.E.U8 desc[UR24][R8.64], R19 ;  /* 0x0000001308003986 */ /* 0x0001e8000c101118 */
[----:B------:R0:W-:Y:S04]  /*6120*/  @P0 STG.E.U8 desc[UR24][R10.64], R35 ;  /* 0x000000230a000986 */ /* 0x0001e8000c101118 */
[----:B------:R0:W-:Y:S04]  /*6130*/  @P2 STG.E.U8 desc[UR24][R4.64], R15 ;  /* 0x0000000f04002986 */ /* 0x0001e8000c101118 */
[----:B------:R0:W-:Y:S01]  /*6140*/  @P1 STG.E.U8 desc[UR24][R2.64], R17 ;  /* 0x0000001102001986 */ /* 0x0001e2000c101118 */
[----:B-1----:R-:W-:Y:S06]  /*6150*/  BAR.SYNC.DEFER_BLOCKING 0x0 ;  /* 0x0000000000007b1d */ /* 0x002fec0000010000 */
[----:B------:R-:W-:Y:S05]  /*6160*/  @P4 BRA `(.L_x_13) ;  /* 0x00000000009c4947 */ /* 0x000fea0003800000 */
[----:B------:R-:W1:Y:S01]  /*6170*/  S2UR UR5, SR_CgaCtaId ;  /* 0x00000000000579c3 */ /* 0x000e620000008800 */
[----:B------:R-:W-:Y:S01]  /*6180*/  NOP ;  /* 0x0000000000007918 */ /* 0x000fe20000000000 */
[----:B------:R-:W-:Y:S01]  /*6190*/  UMOV UR4, 0x50 ;  /* 0x0000005000047882 */ /* 0x000fe20000000000 */
[----:B------:R-:W-:Y:S02]  /*61a0*/  IMAD.U32 R0, RZ, RZ, UR10 ;  /* 0x0000000aff007e24 */ /* 0x000fe4000f8e00ff */
[----:B0-----:R-:W-:-:S03]  /*61b0*/  IMAD.MOV.U32 R3, RZ, RZ, 0x1 ;  /* 0x00000001ff037424 */ /* 0x001fc600078e00ff */
[----:B------:R-:W-:-:S04]  /*61c0*/  LOP3.LUT R0, R0, 0xffff, RZ, 0xc0, !PT ;  /* 0x0000ffff00007812 */ /* 0x000fc800078ec0ff */
[----:B------:R-:W-:-:S05]  /*61d0*/  SHF.R.U32.HI R0, RZ, 0x5, R0 ;  /* 0x00000005ff007819 */ /* 0x000fca0000011600 */
[----:B------:R-:W-:Y:S01]  /*61e0*/  VIADD R2, R0, 0x10 ;  /* 0x0000001000027836 */ /* 0x000fe20000000000 */
[----:B------:R-:W-:Y:S01]  /*61f0*/  SHF.L.U32 R0, R3, R0, RZ ;  /* 0x0000000003007219 */ /* 0x000fe200000006ff */
[----:B-1----:R-:W-:-:S03]  /*6200*/  ULEA UR6, UR5, UR4, 0x18 ;  /* 0x0000000405067291 */ /* 0x002fc6000f8ec0ff */
[----:B------:R-:W-:-:S04]  /*6210*/  SHF.L.U32 R3, R3, R2, RZ ;  /* 0x0000000203037219 */ /* 0x000fc800000006ff */
[----:B------:R-:W-:Y:S02]  /*6220*/  LOP3.LUT R0, R3, R0, RZ, 0xfc, !PT ;  /* 0x0000000003007212 */ /* 0x000fe400078efcff */
[----:B------:R-:W0:Y:S02]  /*6230*/  LDS R5, [UR6] ;  /* 0x00000006ff057984 */ /* 0x000e240008000800 */
[C---:B------:R-:W-:Y:S02]  /*6240*/  LOP3.LUT R2, R0.reuse, 0xffff, RZ, 0xc0, !PT ;  /* 0x0000ffff00027812 */ /* 0x040fe400078ec0ff */
[----:B0-----:R-:W-:-:S04]  /*6250*/  LOP3.LUT R3, R0, 0xffff, R5, 0x80, !PT ;  /* 0x0000ffff00037812 */ /* 0x001fc800078e8005 */
[----:B------:R-:W-:-:S13]  /*6260*/  ISETP.NE.AND P0, PT, R3, R2, PT ;  /* 0x000000020300720c */ /* 0x000fda0003f05270 */
[----:B------:R-:W-:Y:S05]  /*6270*/  @P0 BRA `(.L_x_14) ;  /* 0x0000000000500947 */ /* 0x000fea0003800000 */
[----:B------:R-:W-:Y:S02]  /*6280*/  SHF.R.U32.HI R5, RZ, 0x10, R5 ;  /* 0x00000010ff057819 */ /* 0x000fe40000011605 */
[----:B------:R-:W-:-:S04]  /*6290*/  SHF.R.U32.HI R2, RZ, 0x10, R0 ;  /* 0x00000010ff027819 */ /* 0x000fc80000011600 */
[----:B------:R-:W-:-:S04]  /*62a0*/  LOP3.LUT R5, R5, R2, RZ, 0xc0, !PT ;  /* 0x0000000205057212 */ /* 0x000fc800078ec0ff */
[----:B------:R-:W-:-:S13]  /*62b0*/  ISETP.NE.AND P0, PT, R5, R2, PT ;  /* 0x000000020500720c */ /* 0x000fda0003f05270 */
[----:B------:R-:W-:Y:S05]  /*62c0*/  @P0 BRA `(.L_x_15) ;  /* 0x0000000000300947 */ /* 0x000fea0003800000 */
[----:B------:R-:W-:Y:S01]  /*62d0*/  R2UR UR4, R0 ;  /* 0x00000000000472ca */ /* 0x000fe200000e0000 */
[----:B------:R-:W-:Y:S01]  /*62e0*/  VOTEU.ANY UR5, UPT, PT ;  /* 0x0000000000057886 */ /* 0x000fe200038e0100 */
[----:B------:R-:W0:Y:S01]  /*62f0*/  S2R R0, SR_LANEID ;  /* 0x0000000000007919 */ /* 0x000e220000000000 */
[----:B------:R-:W-:-:S10]  /*6300*/  UFLO.U32 UR5, UR5 ;  /* 0x00000005000572bd */ /* 0x000fd400080e0000 */
[----:B------:R-:W-:-:S06]  /*6310*/  ULOP3.LUT UR4, URZ, UR4, URZ, 0x33, !UPT ;  /* 0x00000004ff047292 */ /* 0x000fcc000f8e33ff */
[----:B------:R-:W-:-:S04]  /*6320*/  IMAD.U32 R2, RZ, RZ, UR4 ;  /* 0x00000004ff027e24 */ /* 0x000fc8000f8e00ff */
[----:B------:R-:W1:Y:S02]  /*6330*/  REDUX UR7, R2 ;  /* 0x00000000020773c4 */ /* 0x000e640000000000 */
[----:B------:R2:W-:Y:S01]  /*6340*/  UTCATOMSWS.AND URZ, UR4 ;  /* 0x0000000400ff79e3 */ /* 0x0005e20008000000 */
[----:B0-----:R-:W-:Y:S01]  /*6350*/  ISETP.EQ.U32.AND P0, PT, R0, UR5, PT ;  /* 0x0000000500007c0c */ /* 0x001fe2000bf02070 */
[----:B-1----:R-:W-:-:S12]  /*6360*/  IMAD.U32 R0, RZ, RZ, UR7 ;  /* 0x00000007ff007e24 */ /* 0x002fd8000f8e00ff */
[----:B------:R2:W-:Y:S01]  /*6370*/  @P0 ATOMS.AND RZ, [UR6], R0 ;  /* 0x00000000ffff098c */ /* 0x0005e2000a800006 */
[----:B------:R-:W-:Y:S05]  /*6380*/  BRA `(.L_x_13) ;  /* 0x0000000000147947 */ /* 0x000fea0003800000 */
.L_x_15:
[----:B------:R-:W-:-:S07]  /*6390*/  MOV R2, 0x63b0 ;  /* 0x000063b000027802 */ /* 0x000fce0000000f00 */
[----:B------:R-:W-:Y:S05]  /*63a0*/  CALL.REL.NOINC `($__internal_0_$__cuda_sm10x_tcgen05_guardrail_trap_col_being_dealloced_not_returned_by_alloc) ;  /* 0x00000000002c7944 */ /* 0x000fea0003c00000 */
[----:B------:R-:W-:Y:S05]  /*63b0*/  BRA `(.L_x_13) ;  /* 0x0000000000087947 */ /* 0x000fea0003800000 */
.L_x_14:
[----:B------:R-:W-:-:S07]  /*63c0*/  MOV R2, 0x63e0 ;  /* 0x000063e000027802 */ /* 0x000fce0000000f00 */
[----:B------:R-:W-:Y:S05]  /*63d0*/  CALL.REL.NOINC `($__internal_2_$__cuda_sm10x_tcgen05_guardrail_trap_unallocated_columns_being_dealloced) ;  /* 0x0000000000387944 */ /* 0x000fea0003c00000 */
.L_x_13:
[----:B------:R-:W-:Y:S01]  /*63e0*/  NOP ;  /* 0x0000000000007918 */ /* 0x000fe20000000000 */
[----:B--2---:R-:W-:Y:S05]  /*63f0*/  EXIT ;  /* 0x000000000000794d */ /* 0x004fea0003800000 */
.L_x_8:
[----:B------:R-:W0:Y:S02]  /*6400*/  SYNCS.PHASECHK.TRANS64.TRYWAIT P3, [UR13], R127 ;  /* 0x0000007fff0075a7 */ /* 0x000e24000806110d */
[----:B0-----:R-:W-:Y:S05]  /*6410*/  @!P3 BRA `(.L_x_8) ;  /* 0xfffffffc00f8b947 */ /* 0x001fea000383ffff */
[----:B------:R-:W-:Y:S05]  /*6420*/  BRA `(.L_x_16) ;  /* 0xffffffd800c87947 */ /* 0x000fea000383ffff */
.L_x_12:
[----:B------:R-:W0:Y:S02]  /*6430*/  SYNCS.PHASECHK.TRANS64.TRYWAIT P5, [UR13], R4 ;  /* 0x00000004ff0075a7 */ /* 0x000e2400080a110d */
[----:B0-----:R-:W-:Y:S05]  /*6440*/  @!P5 BRA `(.L_x_12) ;  /* 0xfffffffc00f8d947 */ /* 0x001fea000383ffff */
[----:B------:R-:W-:Y:S05]  /*6450*/  BRA `(.L_x_11) ;  /* 0xffffffec005c7947 */ /* 0x000fea000383ffff */
        .weak           $__internal_0_$__cuda_sm10x_tcgen05_guardrail_trap_col_being_dealloced_not_returned_by_alloc
        .type           $__internal_0_$__cuda_sm10x_tcgen05_guardrail_trap_col_being_dealloced_not_returned_by_alloc,@function
        .size           $__internal_0_$__cuda_sm10x_tcgen05_guardrail_trap_col_being_dealloced_not_returned_by_alloc,($__internal_1_$__cuda_sm10x_tcgen05_guardrail_trap_phase_invalid_during_alloc - $__internal_0_$__cuda_sm10x_tcgen05_guardrail_trap_col_being_dealloced_not_returned_by_alloc)
$__internal_0_$__cuda_sm10x_tcgen05_guardrail_trap_col_being_dealloced_not_returned_by_alloc:
[----:B------:R-:W-:Y:S05]  /*6460*/  BPT.TRAP 0x1 ;  /* 0x000000040000795c */ /* 0x000fea0000300000 */
[----:B------:R-:W-:-:S04]  /*6470*/  IMAD.MOV.U32 R3, RZ, RZ, 0x0 ;  /* 0x00000000ff037424 */ /* 0x000fc800078e00ff */
[----:B------:R-:W-:Y:S05]  /*6480*/  RET.REL.NODEC R2 `(matmul_kernel) ;  /* 0xffffff9802dc7950 */ /* 0x000fea0003c3ffff */
        .weak           $__internal_1_$__cuda_sm10x_tcgen05_guardrail_trap_phase_invalid_during_alloc
        .type           $__internal_1_$__cuda_sm10x_tcgen05_guardrail_trap_phase_invalid_during_alloc,@function
        .size           $__internal_1_$__cuda_sm10x_tcgen05_guardrail_trap_phase_invalid_during_alloc,($__internal_2_$__cuda_sm10x_tcgen05_guardrail_trap_unallocated_columns_being_dealloced - $__internal_1_$__cuda_sm10x_tcgen05_guardrail_trap_phase_invalid_during_alloc)
$__internal_1_$__cuda_sm10x_tcgen05_guardrail_trap_phase_invalid_during_alloc:
[----:B------:R-:W-:Y:S05]  /*6490*/  BPT.TRAP 0x1 ;  /* 0x000000040000795c */ /* 0x000fea0000300000 */
[----:B------:R-:W-:-:S04]  /*64a0*/  IMAD.MOV.U32 R3, RZ, RZ, 0x0 ;  /* 0x00000000ff037424 */ /* 0x000fc800078e00ff */
[----:B------:R-:W-:Y:S05]  /*64b0*/  RET.REL.NODEC R2 `(matmul_kernel) ;  /* 0xffffff9802d07950 */ /* 0x000fea0003c3ffff */
        .weak           $__internal_2_$__cuda_sm10x_tcgen05_guardrail_trap_unallocated_columns_being_dealloced
        .type           $__internal_2_$__cuda_sm10x_tcgen05_guardrail_trap_unallocated_columns_being_dealloced,@function
        .size           $__internal_2_$__cuda_sm10x_tcgen05_guardrail_trap_unallocated_columns_being_dealloced,(.L_x_20 - $__internal_2_$__cuda_sm10x_tcgen05_guardrail_trap_unallocated_columns_being_dealloced)
$__internal_2_$__cuda_sm10x_tcgen05_guardrail_trap_unallocated_columns_being_dealloced:
[----:B------:R-:W-:Y:S05]  /*64c0*/  BPT.TRAP 0x1 ;  /* 0x000000040000795c */ /* 0x000fea0000300000 */
[----:B------:R-:W-:-:S04]  /*64d0*/  IMAD.MOV.U32 R3, RZ, RZ, 0x0 ;  /* 0x00000000ff037424 */ /* 0x000fc800078e00ff */
[----:B------:R-:W-:Y:S05]  /*64e0*/  RET.REL.NODEC R2 `(matmul_kernel) ;  /* 0xffffff9802c47950 */ /* 0x000fea0003c3ffff */
.L_x_17:
[----:B------:R-:W-:-:S00]  /*64f0*/  BRA `(.L_x_17) ;  /* 0xfffffffc00fc7947 */ /* 0x000fc0000383ffff */
[----:B------:R-:W-:-:S00]  /*6500*/  NOP ;  /* 0x0000000000007918 */ /* 0x000fc00000000000 */
[----:B------:R-:W-:-:S00]  /*6510*/  NOP ;  /* 0x0000000000007918 */ /* 0x000fc00000000000 */
[----:B------:R-:W-:-:S00]  /*6520*/  NOP ;  /* 0x0000000000007918 */ /* 0x000fc00000000000 */
[----:B------:R-:W-:-:S00]  /*6530*/  NOP ;  /* 0x0000000000007918 */ /* 0x000fc00000000000 */
[----:B------:R-:W-:-:S00]  /*6540*/  NOP ;  /* 0x0000000000007918 */ /* 0x000fc00000000000 */
[----:B------:R-:W-:-:S00]  /*6550*/  NOP ;  /* 0x0000000000007918 */ /* 0x000fc00000000000 */
[----:B------:R-:W-:-:S00]  /*6560*/  NOP ;  /* 0x0000000000007918 */ /* 0x000fc00000000000 */
[----:B------:R-:W-:-:S00]  /*6570*/  NOP ;  /* 0x0000000000007918 */ /* 0x000fc00000000000 */
.L_x_20:


//--------------------- .nv.shared.matmul_kernel  --------------------------
	.section	.nv.shared.matmul_kernel,"aw",@nobits
	.sectionflags	@""
	.align	16
	.zero		1024


//--------------------- .nv.shared.reserved.0     --------------------------
	.section	.nv.shared.reserved.0,"aw",@nobits
	.align	8
	.weak		__nv_reservedSMEM_offset_0_alias
	.size		__nv_reservedSMEM_offset_0_alias, 0, 64
	.other		__nv_reservedSMEM_offset_0_alias,@"STO_CUDA_RESERVED_SHARED STV_DEFAULT"
__nv_reservedSMEM_offset_0_alias:
	.zero		0
.nv.shared.reserved.0:
	.zero		64
	.weak		__nv_reservedSMEM_allocation_phase
	.type		__nv_reservedSMEM_allocation_phase,@object
	.size		__nv_reservedSMEM_allocation_phase,(.L_0 - __nv_reservedSMEM_allocation_phase)
__nv_reservedSMEM_allocation_phase:
	.zero		1
.L_0:
	.zero		7
	.weak		__nv_reservedSMEM_devtool_atexit_pc
	.type		__nv_reservedSMEM_devtool_atexit_pc,@object
	.size		__nv_reservedSMEM_devtool_atexit_pc,(__nv_reservedSMEM_allocation_mask - __nv_reservedSMEM_devtool_atexit_pc)
__nv_reservedSMEM_devtool_atexit_pc:
	.zero		8
	.weak		__nv_reservedSMEM_allocation_mask
	.type		__nv_reservedSMEM_allocation_mask,@object
	.size		__nv_reservedSMEM_allocation_mask,(.L_2 - __nv_reservedSMEM_allocation_mask)
__nv_reservedSMEM_allocation_mask:
	.zero		4
.L_2:


//--------------------- .nv.constant0.matmul_kernel --------------------------
	.section	.nv.constant0.matmul_kernel,"a",@progbits
	.sectionflags	@""
	.align	4
.nv.constant0.matmul_kernel:
	.zero		976


//--------------------- SYMBOLS --------------------------

	.type		.nv.reservedSmem.offset0,@object
	.size		.nv.reservedSmem.offset0,0x4
	.type		.nv.reservedSmem.cap,@object
	.size		.nv.reservedSmem.cap,0x4
